// auto-generated by cutlass_sweep.gemm — config: {"arch": "sm_90", "cluster_m": 2, "cluster_n": 1, "dtype": "bf16", "dtype_b": "bf16", "layout": "nt", "stages": 0, "tile_k": 256, "tile_m": 64, "tile_n": 96}
#include "cutlass/cutlass.h"
#include "cutlass/gemm/collective/collective_builder.hpp"
#include "cutlass/gemm/device/gemm_universal_adapter.h"
#include "cutlass/gemm/kernel/gemm_universal.hpp"
#include "cutlass/epilogue/collective/collective_builder.hpp"

using ElemA = cutlass::bfloat16_t;
using ElemB = cutlass::bfloat16_t;
using ElemCD = cutlass::bfloat16_t;
using Acc  = float;
using TileShape    = cute::Shape<cute::_64, cute::_96, cute::_256>;
using ClusterShape = cute::Shape<cute::_2, cute::_1, cute::_1>;

using CollectiveEpilogue = typename cutlass::epilogue::collective::CollectiveBuilder<
    cutlass::arch::Sm90, cutlass::arch::OpClassTensorOp,
    TileShape, ClusterShape,
    cutlass::epilogue::collective::EpilogueTileAuto,
    Acc, Acc,
    ElemCD, cutlass::layout::RowMajor, 128 / cutlass::sizeof_bits<ElemCD>::value,
    ElemCD, cutlass::layout::RowMajor, 128 / cutlass::sizeof_bits<ElemCD>::value,
    cutlass::epilogue::collective::EpilogueScheduleAuto
  >::CollectiveOp;

using CollectiveMainloop = typename cutlass::gemm::collective::CollectiveBuilder<
    cutlass::arch::Sm90, cutlass::arch::OpClassTensorOp,
    ElemA, cutlass::layout::RowMajor, 128 / cutlass::sizeof_bits<ElemA>::value,
    ElemB, cutlass::layout::ColumnMajor, 128 / cutlass::sizeof_bits<ElemB>::value,
    Acc,
    TileShape, ClusterShape,
    cutlass::gemm::collective::StageCountAutoCarveout<static_cast<int>(sizeof(typename CollectiveEpilogue::SharedStorage))>,
    cutlass::gemm::collective::KernelScheduleAuto
  >::CollectiveOp;

using GemmKernel = cutlass::gemm::kernel::GemmUniversal<
    cute::Shape<int,int,int,int>,
    CollectiveMainloop,
    CollectiveEpilogue
>;
using Gemm = cutlass::gemm::device::GemmUniversalAdapter<GemmKernel>;

// Force the device kernel symbol into the cubin without needing a host main.
auto* _anchor = &cutlass::device_kernel<GemmKernel>;


// ===== COMPILED SASS (sm_90a) =====

	.target	sm_90a

	.elftype	@"ET_EXEC"


//--------------------- .note.nv.tkinfo           --------------------------
	.section	.note.nv.tkinfo,"",@"SHT_NOTE"
	.sectionflags	@"SHF_NOTE_NV_TKINFO"
	.tkinfo
        /*0018*/ 	.word	0x00000002
        /*0030*/ 	.string	""
        /*0030*/ 	.string	"ptxas"
        /*0030*/ 	.string	"Cuda compilation tools, release 13.0, V13.0.88"
        /*0030*/ 	.string	"Build cuda_13.0.r13.0/compiler.36424714_0"
        /*0030*/ 	.string	"-arch sm_90a -m 64 "



//--------------------- .note.nv.cuinfo           --------------------------
	.section	.note.nv.cuinfo,"",@"SHT_NOTE"
	.sectionflags	@"SHF_NOTE_NV_CUINFO"
        /*0018*/ 	.short	0x0002
        /*001a*/ 	.short	0x005a
        /*001c*/ 	.short	0x0082
	.zero		2


//--------------------- .nv.info                  --------------------------
	.section	.nv.info,"",@"SHT_CUDA_INFO"
	.align	4


	//----- nvinfo : EIATTR_REGCOUNT
	.align		4
        /*0000*/ 	.byte	0x04, 0x2f
        /*0002*/ 	.short	(.L_15 - .L_14)
	.align		4
.L_14:
        /*0004*/ 	.word	index@(_ZN7cutlass13device_kernelINS_4gemm6kernel13GemmUniversalIN4cute5tupleIJiiiiEEENS1_10collective13CollectiveMmaINS1_34MainloopSm90TmaGmmaWarpSpecializedILi2ENS5_IJNS4_1CILi2EEENSA_ILi1EEESC_EEENS1_32KernelTmaWarpSpecializedPingpongEEENS5_IJNSA_ILi64EEENSA_ILi96EEENSA_ILi256EEEEEENS_10bfloat16_tENS5_IJlSC_lEEESK_SL_NS4_8TiledMMAINS4_8MMA_AtomIJNS4_4SM904GMMA27MMA_64x96x16_F32BF16BF16_SSILNSP_5MajorE0ELSR_0ELNSP_7ScaleInE1ELSS_1EEEEEENS4_6LayoutINS5_IJSC_SC_SC_EEENS5_IJNSA_ILi0EEESX_SX_EEEEENS5_IJNS4_10UnderscoreES10_S10_EEEEENS4_13SM90_TMA_LOADENS4_14ComposedLayoutINS4_7SwizzleILi3ELi4ELi3EEENS4_18smem_ptr_flag_bitsILi16EEENSV_INS5_IJNSA_ILi8EEESG_EEENS5_IJSG_SC_EEEEEEEvNS4_8identityENS4_23SM90_TMA_LOAD_MULTICASTES1D_vS1E_EENS_8epilogue10collective6detail29Sm90TmaWarpSpecializedAdapterINS1I_15DefaultEpilogueISK_SL_SL_NS1H_6thread17LinearCombinationISK_Li1EffLNS1M_9ScaleType4KindE0ELNS_15FloatRoundStyleE2ESK_EENS1_15EpilogueDefaultEEEEEvvEEEEvNT_6ParamsE)
        /*0008*/ 	.word	0x000000a8


	//----- nvinfo : EIATTR_FRAME_SIZE
	.align		4
.L_15:
        /*000c*/ 	.byte	0x04, 0x11
        /*000e*/ 	.short	(.L_17 - .L_16)
	.align		4
.L_16:
        /*0010*/ 	.word	index@(_ZN7cutlass13device_kernelINS_4gemm6kernel13GemmUniversalIN4cute5tupleIJiiiiEEENS1_10collective13CollectiveMmaINS1_34MainloopSm90TmaGmmaWarpSpecializedILi2ENS5_IJNS4_1CILi2EEENSA_ILi1EEESC_EEENS1_32KernelTmaWarpSpecializedPingpongEEENS5_IJNSA_ILi64EEENSA_ILi96EEENSA_ILi256EEEEEENS_10bfloat16_tENS5_IJlSC_lEEESK_SL_NS4_8TiledMMAINS4_8MMA_AtomIJNS4_4SM904GMMA27MMA_64x96x16_F32BF16BF16_SSILNSP_5MajorE0ELSR_0ELNSP_7ScaleInE1ELSS_1EEEEEENS4_6LayoutINS5_IJSC_SC_SC_EEENS5_IJNSA_ILi0EEESX_SX_EEEEENS5_IJNS4_10UnderscoreES10_S10_EEEEENS4_13SM90_TMA_LOADENS4_14ComposedLayoutINS4_7SwizzleILi3ELi4ELi3EEENS4_18smem_ptr_flag_bitsILi16EEENSV_INS5_IJNSA_ILi8EEESG_EEENS5_IJSG_SC_EEEEEEEvNS4_8identityENS4_23SM90_TMA_LOAD_MULTICASTES1D_vS1E_EENS_8epilogue10collective6detail29Sm90TmaWarpSpecializedAdapterINS1I_15DefaultEpilogueISK_SL_SL_NS1H_6thread17LinearCombinationISK_Li1EffLNS1M_9ScaleType4KindE0ELNS_15FloatRoundStyleE2ESK_EENS1_15EpilogueDefaultEEEEEvvEEEEvNT_6ParamsE)
        /*0014*/ 	.word	0x00000000


	//----- nvinfo : EIATTR_MIN_STACK_SIZE
	.align		4
.L_17:
        /*0018*/ 	.byte	0x04, 0x12
        /*001a*/ 	.short	(.L_19 - .L_18)
	.align		4
.L_18:
        /*001c*/ 	.word	index@(_ZN7cutlass13device_kernelINS_4gemm6kernel13GemmUniversalIN4cute5tupleIJiiiiEEENS1_10collective13CollectiveMmaINS1_34MainloopSm90TmaGmmaWarpSpecializedILi2ENS5_IJNS4_1CILi2EEENSA_ILi1EEESC_EEENS1_32KernelTmaWarpSpecializedPingpongEEENS5_IJNSA_ILi64EEENSA_ILi96EEENSA_ILi256EEEEEENS_10bfloat16_tENS5_IJlSC_lEEESK_SL_NS4_8TiledMMAINS4_8MMA_AtomIJNS4_4SM904GMMA27MMA_64x96x16_F32BF16BF16_SSILNSP_5MajorE0ELSR_0ELNSP_7ScaleInE1ELSS_1EEEEEENS4_6LayoutINS5_IJSC_SC_SC_EEENS5_IJNSA_ILi0EEESX_SX_EEEEENS5_IJNS4_10UnderscoreES10_S10_EEEEENS4_13SM90_TMA_LOADENS4_14ComposedLayoutINS4_7SwizzleILi3ELi4ELi3EEENS4_18smem_ptr_flag_bitsILi16EEENSV_INS5_IJNSA_ILi8EEESG_EEENS5_IJSG_SC_EEEEEEEvNS4_8identityENS4_23SM90_TMA_LOAD_MULTICASTES1D_vS1E_EENS_8epilogue10collective6detail29Sm90TmaWarpSpecializedAdapterINS1I_15DefaultEpilogueISK_SL_SL_NS1H_6thread17LinearCombinationISK_Li1EffLNS1M_9ScaleType4KindE0ELNS_15FloatRoundStyleE2ESK_EENS1_15EpilogueDefaultEEEEEvvEEEEvNT_6ParamsE)
        /*0020*/ 	.word	0x00000000
.L_19:


//--------------------- .nv.compat                --------------------------
	.section	.nv.compat,"",@"SHT_CUDA_COMPAT_INFO"
	.align	4
        /*0000*/ 	.byte	0x02, 0x09, 0x01, 0x00, 0x02, 0x02, 0x04, 0x00, 0x02, 0x05, 0x05, 0x00, 0x03, 0x07, 0x01, 0x01
        /*0010*/ 	.byte	0x02, 0x03, 0x01, 0x00, 0x02, 0x06, 0x01, 0x00, 0x04, 0x0b, 0x08, 0x00, 0x00, 0x00, 0x00, 0x00
        /*0020*/ 	.byte	0x00, 0x00, 0x00, 0x00


//--------------------- .nv.info._ZN7cutlass13device_kernelINS_4gemm6kernel13GemmUniversalIN4cute5tupleIJiiiiEEENS1_10collective13CollectiveMmaINS1_34MainloopSm90TmaGmmaWarpSpecializedILi2ENS5_IJNS4_1CILi2EEENSA_ILi1EEESC_EEENS1_32KernelTmaWarpSpecializedPingpongEEENS5_IJNSA_ILi64EEENSA_ILi96EEENSA_ILi256EEEEEENS_10bfloat16_tENS5_IJlSC_lEEESK_SL_NS4_8TiledMMAINS4_8MMA_AtomIJNS4_4SM904GMMA27MMA_64x96x16_F32BF16BF16_SSILNSP_5MajorE0ELSR_0ELNSP_7ScaleInE1ELSS_1EEEEEENS4_6LayoutINS5_IJSC_SC_SC_EEENS5_IJNSA_ILi0EEESX_SX_EEEEENS5_IJNS4_10UnderscoreES10_S10_EEEEENS4_13SM90_TMA_LOADENS4_14ComposedLayoutINS4_7SwizzleILi3ELi4ELi3EEENS4_18smem_ptr_flag_bitsILi16EEENSV_INS5_IJNSA_ILi8EEESG_EEENS5_IJSG_SC_EEEEEEEvNS4_8identityENS4_23SM90_TMA_LOAD_MULTICASTES1D_vS1E_EENS_8epilogue10collective6detail29Sm90TmaWarpSpecializedAdapterINS1I_15DefaultEpilogueISK_SL_SL_NS1H_6thread17LinearCombinationISK_Li1EffLNS1M_9ScaleType4KindE0ELNS_15FloatRoundStyleE2ESK_EENS1_15EpilogueDefaultEEEEEvvEEEEvNT_6ParamsE --------------------------
	.section	.nv.info._ZN7cutlass13device_kernelINS_4gemm6kernel13GemmUniversalIN4cute5tupleIJiiiiEEENS1_10collective13CollectiveMmaINS1_34MainloopSm90TmaGmmaWarpSpecializedILi2ENS5_IJNS4_1CILi2EEENSA_ILi1EEESC_EEENS1_32KernelTmaWarpSpecializedPingpongEEENS5_IJNSA_ILi64EEENSA_ILi96EEENSA_ILi256EEEEEENS_10bfloat16_tENS5_IJlSC_lEEESK_SL_NS4_8TiledMMAINS4_8MMA_AtomIJNS4_4SM904GMMA27MMA_64x96x16_F32BF16BF16_SSILNSP_5MajorE0ELSR_0ELNSP_7ScaleInE1ELSS_1EEEEEENS4_6LayoutINS5_IJSC_SC_SC_EEENS5_IJNSA_ILi0EEESX_SX_EEEEENS5_IJNS4_10UnderscoreES10_S10_EEEEENS4_13SM90_TMA_LOADENS4_14ComposedLayoutINS4_7SwizzleILi3ELi4ELi3EEENS4_18smem_ptr_flag_bitsILi16EEENSV_INS5_IJNSA_ILi8EEESG_EEENS5_IJSG_SC_EEEEEEEvNS4_8identityENS4_23SM90_TMA_LOAD_MULTICASTES1D_vS1E_EENS_8epilogue10collective6detail29Sm90TmaWarpSpecializedAdapterINS1I_15DefaultEpilogueISK_SL_SL_NS1H_6thread17LinearCombinationISK_Li1EffLNS1M_9ScaleType4KindE0ELNS_15FloatRoundStyleE2ESK_EENS1_15EpilogueDefaultEEEEEvvEEEEvNT_6ParamsE,"",@"SHT_CUDA_INFO"
	.sectionflags	@""
	.align	4


	//----- nvinfo : EIATTR_CUDA_API_VERSION
	.align		4
        /*0000*/ 	.byte	0x04, 0x37
        /*0002*/ 	.short	(.L_21 - .L_20)
.L_20:
        /*0004*/ 	.word	0x00000082


	//----- nvinfo : EIATTR_KPARAM_INFO
	.align		4
.L_21:
        /*0008*/ 	.byte	0x04, 0x17
        /*000a*/ 	.short	(.L_23 - .L_22)
.L_22:
        /*000c*/ 	.word	0x00000000
        /*0010*/ 	.short	0x0000
        /*0012*/ 	.short	0x0070
        /*0014*/ 	.byte	0x00, 0xf0, 0x01, 0x10


	//----- nvinfo : EIATTR_SPARSE_MMA_MASK
	.align		4
.L_23:
        /*0018*/ 	.byte	0x03, 0x50
        /*001a*/ 	.short	0x0000


	//----- nvinfo : EIATTR_MAXREG_COUNT
	.align		4
        /*001c*/ 	.byte	0x03, 0x1b
        /*001e*/ 	.short	0x00a8


	//----- nvinfo : EIATTR_NUM_BARRIERS
	.align		4
        /*0020*/ 	.byte	0x02, 0x4c
        /*0022*/ 	.byte	0x01
	.zero		1


	//----- nvinfo : EIATTR_EXTERNS
	.align		4
        /*0024*/ 	.byte	0x04, 0x0f
        /*0026*/ 	.short	(.L_25 - .L_24)


	//   ....[0]....
	.align		4
.L_24:
        /*0028*/ 	.word	index@(__assertfail)


	//----- nvinfo : EIATTR_MERCURY_ISA_VERSION
	.align		4
.L_25:
        /*002c*/ 	.byte	0x03, 0x5f
        /*002e*/ 	.short	0x0101


	//----- nvinfo : EIATTR_INT_WARP_WIDE_INSTR_OFFSETS
	.align		4
        /*0030*/ 	.byte	0x04, 0x31
        /*0032*/ 	.short	(.L_27 - .L_26)


	//   ....[0]....
.L_26:
        /*0034*/ 	.word	0x00000590


	//   ....[1]....
        /*0038*/ 	.word	0x000005d0


	//   ....[2]....
        /*003c*/ 	.word	0x00000660


	//   ....[3]....
        /*0040*/ 	.word	0x00000670


	//   ....[4]....
        /*0044*/ 	.word	0x00000690


	//   ....[5]....
        /*0048*/ 	.word	0x000006b0


	//   ....[6]....
        /*004c*/ 	.word	0x000007a0


	//   ....[7]....
        /*0050*/ 	.word	0x000007c0


	//   ....[8]....
        /*0054*/ 	.word	0x00002c70


	//----- nvinfo : EIATTR_COOP_GROUP_MASK_REGIDS
	.align		4
.L_27:
        /*0058*/ 	.byte	0x04, 0x29
        /*005a*/ 	.short	(.L_29 - .L_28)


	//   ....[0]....
.L_28:
        /*005c*/ 	.word	0xffffffff


	//   ....[1]....
        /*0060*/ 	.word	0xffffffff


	//   ....[2]....
        /*0064*/ 	.word	0xffffffff


	//   ....[3]....
        /*0068*/ 	.word	0xffffffff


	//   ....[4]....
        /*006c*/ 	.word	0xffffffff


	//   ....[5]....
        /*0070*/ 	.word	0xffffffff


	//   ....[6]....
        /*0074*/ 	.word	0xffffffff


	//----- nvinfo : EIATTR_COOP_GROUP_INSTR_OFFSETS
	.align		4
.L_29:
        /*0078*/ 	.byte	0x04, 0x28
        /*007a*/ 	.short	(.L_31 - .L_30)


	//   ....[0]....
.L_30:
        /*007c*/ 	.word	0x00000060


	//   ....[1]....
        /*0080*/ 	.word	0x00000080


	//   ....[2]....
        /*0084*/ 	.word	0x00000180


	//   ....[3]....
        /*0088*/ 	.word	0x00000370


	//   ....[4]....
        /*008c*/ 	.word	0x000003c0


	//   ....[5]....
        /*0090*/ 	.word	0x000004b0


	//   ....[6]....
        /*0094*/ 	.word	0x00000940


	//----- nvinfo : EIATTR_REG_RECONFIG
	.align		4
.L_31:
        /*0098*/ 	.byte	0x01, 0x54
	.zero		2


	//----- nvinfo : EIATTR_SYSCALL_OFFSETS
	.align		4
        /*009c*/ 	.byte	0x04, 0x46
        /*009e*/ 	.short	(.L_33 - .L_32)


	//   ....[0]....
.L_32:
        /*00a0*/ 	.word	0x00001a00


	//----- nvinfo : EIATTR_MBARRIER_INSTR_OFFSETS
	.align		4
.L_33:
        /*00a4*/ 	.byte	0x04, 0x39
        /*00a6*/ 	.short	(.L_35 - .L_34)


	//   ....[0]....
.L_34:
        /*00a8*/ 	.word	0x00000300
        /*00ac*/ 	.word	0x000000ff
        /*00b0*/ 	.word	0x00000000
        /*00b4*/ 	.short	0x0100
        /*00b6*/ 	.byte	0x07
	.zero		1


	//   ....[1]....
        /*00b8*/ 	.word	0x00000310
        /*00bc*/ 	.word	0x000000ff
        /*00c0*/ 	.word	0x00000010
        /*00c4*/ 	.short	0x0100
        /*00c6*/ 	.byte	0x07
	.zero		1


	//   ....[2]....
        /*00c8*/ 	.word	0x00000320
        /*00cc*/ 	.word	0x000000ff
        /*00d0*/ 	.word	0x00000008
        /*00d4*/ 	.short	0x0100
        /*00d6*/ 	.byte	0x07
	.zero		1


	//   ....[3]....
        /*00d8*/ 	.word	0x00000330
        /*00dc*/ 	.word	0x000000ff
        /*00e0*/ 	.word	0x00000018
        /*00e4*/ 	.short	0x0100
        /*00e6*/ 	.byte	0x07
	.zero		1


	//   ....[4]....
        /*00e8*/ 	.word	0x00000800
        /*00ec*/ 	.word	0x000000ff
        /*00f0*/ 	.word	0x00000050
        /*00f4*/ 	.short	0x0100
        /*00f6*/ 	.byte	0x0c
	.zero		1


	//   ....[5]....
        /*00f8*/ 	.word	0x00000850
        /*00fc*/ 	.word	0x000000ff
        /*0100*/ 	.word	0x00000058
        /*0104*/ 	.short	0x0100
        /*0106*/ 	.byte	0x0c
	.zero		1


	//   ....[6]....
        /*0108*/ 	.word	0x00000880
        /*010c*/ 	.word	0x000000ff
        /*0110*/ 	.word	0x00000030
        /*0114*/ 	.short	0x0100
        /*0116*/ 	.byte	0x0d
	.zero		1


	//   ....[7]....
        /*0118*/ 	.word	0x000008d0
        /*011c*/ 	.word	0x000000ff
        /*0120*/ 	.word	0x00000038
        /*0124*/ 	.short	0x0100
        /*0126*/ 	.byte	0x0d
	.zero		1


	//   ....[8]....
        /*0128*/ 	.word	0x000008e0
        /*012c*/ 	.word	0x000000ff
        /*0130*/ 	.word	0x00000040
        /*0134*/ 	.short	0x0100
        /*0136*/ 	.byte	0x0d
	.zero		1


	//   ....[9]....
        /*0138*/ 	.word	0x000008f0
        /*013c*/ 	.word	0x000000ff
        /*0140*/ 	.word	0x00000048
        /*0144*/ 	.short	0x0100
        /*0146*/ 	.byte	0x0d
	.zero		1


	//   ....[10]....
        /*0148*/ 	.word	0x000018c0
        /*014c*/ 	.word	0x00000051
        /*0150*/ 	.word	0xfffffff8
        /*0154*/ 	.short	0x010a
        /*0156*/ 	.byte	0x3f
	.zero		1


	//   ....[11]....
        /*0158*/ 	.word	0x00001a90
        /*015c*/ 	.word	0x00000003
        /*0160*/ 	.word	0x00000000
        /*0164*/ 	.short	0x010a
        /*0166*/ 	.byte	0x3f
	.zero		1


	//   ....[12]....
        /*0168*/ 	.word	0x00001ad0
        /*016c*/ 	.word	0x00000003
        /*0170*/ 	.word	0x00000000
        /*0174*/ 	.short	0x010a
        /*0176*/ 	.byte	0x3f
	.zero		1


	//   ....[13]....
        /*0178*/ 	.word	0x00002310
        /*017c*/ 	.word	0x000000ff
        /*0180*/ 	.word	0x00000000
        /*0184*/ 	.short	0x010a
        /*0186*/ 	.byte	0x04
	.zero		1


	//   ....[14]....
        /*0188*/ 	.word	0x00002350
        /*018c*/ 	.word	0x000000ff
        /*0190*/ 	.word	0x00000000
        /*0194*/ 	.short	0x010a
        /*0196*/ 	.byte	0x04
	.zero		1


	//   ....[15]....
        /*0198*/ 	.word	0x00002b00
        /*019c*/ 	.word	0x00000005
        /*01a0*/ 	.word	0x00000000
        /*01a4*/ 	.short	0x0101
        /*01a6*/ 	.byte	0x3f
	.zero		1


	//   ....[16]....
        /*01a8*/ 	.word	0x00002c00
        /*01ac*/ 	.word	0x00000055
        /*01b0*/ 	.word	0x00000000
        /*01b4*/ 	.short	0x0101
        /*01b6*/ 	.byte	0x34
	.zero		1


	//   ....[17]....
        /*01b8*/ 	.word	0x00002cf0
        /*01bc*/ 	.word	0x00000003
        /*01c0*/ 	.word	0x00000000
        /*01c4*/ 	.short	0x0101
        /*01c6*/ 	.byte	0x3f
	.zero		1


	//   ....[18]....
        /*01c8*/ 	.word	0x00002d50
        /*01cc*/ 	.word	0x00000051
        /*01d0*/ 	.word	0x00000008
        /*01d4*/ 	.short	0x010a
        /*01d6*/ 	.byte	0x3f
	.zero		1


	//   ....[19]....
        /*01d8*/ 	.word	0x00005f50
        /*01dc*/ 	.word	0x00000052
        /*01e0*/ 	.word	0x00000000
        /*01e4*/ 	.short	0x0101
        /*01e6*/ 	.byte	0x34
	.zero		1


	//   ....[20]....
        /*01e8*/ 	.word	0x00006990
        /*01ec*/ 	.word	0x0000000a
        /*01f0*/ 	.word	0x00000010
        /*01f4*/ 	.short	0x010a
        /*01f6*/ 	.byte	0x3f
	.zero		1


	//   ....[21]....
        /*01f8*/ 	.word	0x00006f80
        /*01fc*/ 	.word	0x00000003
        /*0200*/ 	.word	0x00000058
        /*0204*/ 	.short	0x0101
        /*0206*/ 	.byte	0x3f
	.zero		1


	//   ....[22]....
        /*0208*/ 	.word	0x000076f0
        /*020c*/ 	.word	0x00000007
        /*0210*/ 	.word	0x00000000
        /*0214*/ 	.short	0x010a
        /*0216*/ 	.byte	0x3f
	.zero		1


	//   ....[23]....
        /*0218*/ 	.word	0x00007770
        /*021c*/ 	.word	0x00000003
        /*0220*/ 	.word	0x00000000
        /*0224*/ 	.short	0x010a
        /*0226*/ 	.byte	0x3f
	.zero		1


	//   ....[24]....
        /*0228*/ 	.word	0x000077d0
        /*022c*/ 	.word	0x00000051
        /*0230*/ 	.word	0xfffffff8
        /*0234*/ 	.short	0x010a
        /*0236*/ 	.byte	0x3f
	.zero		1


	//   ....[25]....
        /*0238*/ 	.word	0x00007820
        /*023c*/ 	.word	0x00000003
        /*0240*/ 	.word	0x00000000
        /*0244*/ 	.short	0x010a
        /*0246*/ 	.byte	0x3f
	.zero		1


	//   ....[26]....
        /*0248*/ 	.word	0x00007880
        /*024c*/ 	.word	0x00000005
        /*0250*/ 	.word	0x00000000
        /*0254*/ 	.short	0x010a
        /*0256*/ 	.byte	0x3f
	.zero		1


	//   ....[27]....
        /*0258*/ 	.word	0x000078d0
        /*025c*/ 	.word	0x00000051
        /*0260*/ 	.word	0x00000008
        /*0264*/ 	.short	0x010a
        /*0266*/ 	.byte	0x3f
	.zero		1


	//   ....[28]....
        /*0268*/ 	.word	0x000079a0
        /*026c*/ 	.word	0x0000000a
        /*0270*/ 	.word	0x00000010
        /*0274*/ 	.short	0x010a
        /*0276*/ 	.byte	0x3f
	.zero		1


	//   ....[29]....
        /*0278*/ 	.word	0x00007a70
        /*027c*/ 	.word	0x00000007
        /*0280*/ 	.word	0x00000000
        /*0284*/ 	.short	0x010a
        /*0286*/ 	.byte	0x3f
	.zero		1


	//----- nvinfo : EIATTR_NUM_MBARRIERS
	.align		4
.L_35:
        /*0288*/ 	.byte	0x03, 0x38
        /*028a*/ 	.short	0x000a


	//----- nvinfo : EIATTR_EXIT_INSTR_OFFSETS
	.align		4
        /*028c*/ 	.byte	0x04, 0x1c
        /*028e*/ 	.short	(.L_37 - .L_36)


	//   ....[0]....
.L_36:
        /*0290*/ 	.word	0x00001450


	//   ....[1]....
        /*0294*/ 	.word	0x000014b0


	//   ....[2]....
        /*0298*/ 	.word	0x00006690


	//   ....[3]....
        /*029c*/ 	.word	0x000066c0


	//   ....[4]....
        /*02a0*/ 	.word	0x000077c0


	//----- nvinfo : EIATTR_MAX_THREADS
	.align		4
.L_37:
        /*02a4*/ 	.byte	0x04, 0x05
        /*02a6*/ 	.short	(.L_39 - .L_38)
.L_38:
        /*02a8*/ 	.word	0x00000180
        /*02ac*/ 	.word	0x00000001
        /*02b0*/ 	.word	0x00000001


	//----- nvinfo : EIATTR_CRS_STACK_SIZE
	.align		4
.L_39:
        /*02b4*/ 	.byte	0x04, 0x1e
        /*02b6*/ 	.short	(.L_41 - .L_40)
.L_40:
        /*02b8*/ 	.word	0x00000000


	//----- nvinfo : EIATTR_CBANK_PARAM_SIZE
	.align		4
.L_41:
        /*02bc*/ 	.byte	0x03, 0x19
        /*02be*/ 	.short	0x0470


	//----- nvinfo : EIATTR_PARAM_CBANK
	.align		4
        /*02c0*/ 	.byte	0x04, 0x0a
        /*02c2*/ 	.short	(.L_43 - .L_42)
	.align		4
.L_42:
        /*02c4*/ 	.word	index@(.nv.constant0._ZN7cutlass13device_kernelINS_4gemm6kernel13GemmUniversalIN4cute5tupleIJiiiiEEENS1_10collective13CollectiveMmaINS1_34MainloopSm90TmaGmmaWarpSpecializedILi2ENS5_IJNS4_1CILi2EEENSA_ILi1EEESC_EEENS1_32KernelTmaWarpSpecializedPingpongEEENS5_IJNSA_ILi64EEENSA_ILi96EEENSA_ILi256EEEEEENS_10bfloat16_tENS5_IJlSC_lEEESK_SL_NS4_8TiledMMAINS4_8MMA_AtomIJNS4_4SM904GMMA27MMA_64x96x16_F32BF16BF16_SSILNSP_5MajorE0ELSR_0ELNSP_7ScaleInE1ELSS_1EEEEEENS4_6LayoutINS5_IJSC_SC_SC_EEENS5_IJNSA_ILi0EEESX_SX_EEEEENS5_IJNS4_10UnderscoreES10_S10_EEEEENS4_13SM90_TMA_LOADENS4_14ComposedLayoutINS4_7SwizzleILi3ELi4ELi3EEENS4_18smem_ptr_flag_bitsILi16EEENSV_INS5_IJNSA_ILi8EEESG_EEENS5_IJSG_SC_EEEEEEEvNS4_8identityENS4_23SM90_TMA_LOAD_MULTICASTES1D_vS1E_EENS_8epilogue10collective6detail29Sm90TmaWarpSpecializedAdapterINS1I_15DefaultEpilogueISK_SL_SL_NS1H_6thread17LinearCombinationISK_Li1EffLNS1M_9ScaleType4KindE0ELNS_15FloatRoundStyleE2ESK_EENS1_15EpilogueDefaultEEEEEvvEEEEvNT_6ParamsE)
        /*02c8*/ 	.short	0x0210
        /*02ca*/ 	.short	0x0470


	//----- nvinfo : EIATTR_SW_WAR
	.align		4
.L_43:
        /*02cc*/ 	.byte	0x04, 0x36
        /*02ce*/ 	.short	(.L_45 - .L_44)
.L_44:
        /*02d0*/ 	.word	0x00000008
.L_45:


//--------------------- .nv.callgraph             --------------------------
	.section	.nv.callgraph,"",@"SHT_CUDA_CALLGRAPH"
	.align	4
	.sectionentsize	8
	.align		4
        /*0000*/ 	.word	0x00000000
	.align		4
        /*0004*/ 	.word	0xffffffff
	.align		4
        /*0008*/ 	.word	index@(_ZN7cutlass13device_kernelINS_4gemm6kernel13GemmUniversalIN4cute5tupleIJiiiiEEENS1_10collective13CollectiveMmaINS1_34MainloopSm90TmaGmmaWarpSpecializedILi2ENS5_IJNS4_1CILi2EEENSA_ILi1EEESC_EEENS1_32KernelTmaWarpSpecializedPingpongEEENS5_IJNSA_ILi64EEENSA_ILi96EEENSA_ILi256EEEEEENS_10bfloat16_tENS5_IJlSC_lEEESK_SL_NS4_8TiledMMAINS4_8MMA_AtomIJNS4_4SM904GMMA27MMA_64x96x16_F32BF16BF16_SSILNSP_5MajorE0ELSR_0ELNSP_7ScaleInE1ELSS_1EEEEEENS4_6LayoutINS5_IJSC_SC_SC_EEENS5_IJNSA_ILi0EEESX_SX_EEEEENS5_IJNS4_10UnderscoreES10_S10_EEEEENS4_13SM90_TMA_LOADENS4_14ComposedLayoutINS4_7SwizzleILi3ELi4ELi3EEENS4_18smem_ptr_flag_bitsILi16EEENSV_INS5_IJNSA_ILi8EEESG_EEENS5_IJSG_SC_EEEEEEEvNS4_8identityENS4_23SM90_TMA_LOAD_MULTICASTES1D_vS1E_EENS_8epilogue10collective6detail29Sm90TmaWarpSpecializedAdapterINS1I_15DefaultEpilogueISK_SL_SL_NS1H_6thread17LinearCombinationISK_Li1EffLNS1M_9ScaleType4KindE0ELNS_15FloatRoundStyleE2ESK_EENS1_15EpilogueDefaultEEEEEvvEEEEvNT_6ParamsE)
	.align		4
        /*000c*/ 	.word	index@(__assertfail)
	.align		4
        /*0010*/ 	.word	0x00000000
	.align		4
        /*0014*/ 	.word	0xfffffffe
	.align		4
        /*0018*/ 	.word	0x00000000
	.align		4
        /*001c*/ 	.word	0xfffffffd
	.align		4
        /*0020*/ 	.word	0x00000000
	.align		4
        /*0024*/ 	.word	0xfffffffc


//--------------------- .nv.constant4             --------------------------
	.section	.nv.constant4,"a",@progbits
	.align	8
	.align		8
.nv.constant4:
        /*0000*/ 	.dword	__assertfail
	.align		8
        /*0008*/ 	.dword	__unnamed_1
	.align		8
        /*0010*/ 	.dword	_ZN40_INTERNAL_33d57f32_4_k_cu_ceff344a_173634cuda3std3__45__cpo5beginE
	.align		8
        /*0018*/ 	.dword	_ZN40_INTERNAL_33d57f32_4_k_cu_ceff344a_173634cuda3std3__45__cpo3endE
	.align		8
        /*0020*/ 	.dword	_ZN40_INTERNAL_33d57f32_4_k_cu_ceff344a_173634cuda3std3__45__cpo6cbeginE
	.align		8
        /*0028*/ 	.dword	_ZN40_INTERNAL_33d57f32_4_k_cu_ceff344a_173634cuda3std3__45__cpo4cendE
	.align		8
        /*0030*/ 	.dword	_ZN40_INTERNAL_33d57f32_4_k_cu_ceff344a_173634cuda3std3__442_GLOBAL__N__33d57f32_4_k_cu_ceff344a_173636ignoreE
	.align		8
        /*0038*/ 	.dword	_ZN40_INTERNAL_33d57f32_4_k_cu_ceff344a_173634cuda3std3__419piecewise_constructE
	.align		8
        /*0040*/ 	.dword	_ZN40_INTERNAL_33d57f32_4_k_cu_ceff344a_173634cuda3std3__48in_placeE
	.align		8
        /*0048*/ 	.dword	_ZN40_INTERNAL_33d57f32_4_k_cu_ceff344a_173634cuda3std6ranges3__45__cpo4swapE
	.align		8
        /*0050*/ 	.dword	_ZN40_INTERNAL_33d57f32_4_k_cu_ceff344a_173634cuda3std6ranges3__45__cpo9iter_moveE
	.align		8
        /*0058*/ 	.dword	_ZN40_INTERNAL_33d57f32_4_k_cu_ceff344a_173634cute7productE
	.align		8
        /*0060*/ 	.dword	_ZN40_INTERNAL_33d57f32_4_k_cu_ceff344a_173634cute1_E
	.align		8
        /*0068*/ 	.dword	$str$22
	.align		8
        /*0070*/ 	.dword	$str$23


//--------------------- .text._ZN7cutlass13device_kernelINS_4gemm6kernel13GemmUniversalIN4cute5tupleIJiiiiEEENS1_10collective13CollectiveMmaINS1_34MainloopSm90TmaGmmaWarpSpecializedILi2ENS5_IJNS4_1CILi2EEENSA_ILi1EEESC_EEENS1_32KernelTmaWarpSpecializedPingpongEEENS5_IJNSA_ILi64EEENSA_ILi96EEENSA_ILi256EEEEEENS_10bfloat16_tENS5_IJlSC_lEEESK_SL_NS4_8TiledMMAINS4_8MMA_AtomIJNS4_4SM904GMMA27MMA_64x96x16_F32BF16BF16_SSILNSP_5MajorE0ELSR_0ELNSP_7ScaleInE1ELSS_1EEEEEENS4_6LayoutINS5_IJSC_SC_SC_EEENS5_IJNSA_ILi0EEESX_SX_EEEEENS5_IJNS4_10UnderscoreES10_S10_EEEEENS4_13SM90_TMA_LOADENS4_14ComposedLayoutINS4_7SwizzleILi3ELi4ELi3EEENS4_18smem_ptr_flag_bitsILi16EEENSV_INS5_IJNSA_ILi8EEESG_EEENS5_IJSG_SC_EEEEEEEvNS4_8identityENS4_23SM90_TMA_LOAD_MULTICASTES1D_vS1E_EENS_8epilogue10collective6detail29Sm90TmaWarpSpecializedAdapterINS1I_15DefaultEpilogueISK_SL_SL_NS1H_6thread17LinearCombinationISK_Li1EffLNS1M_9ScaleType4KindE0ELNS_15FloatRoundStyleE2ESK_EENS1_15EpilogueDefaultEEEEEvvEEEEvNT_6ParamsE --------------------------
	.section	.text._ZN7cutlass13device_kernelINS_4gemm6kernel13GemmUniversalIN4cute5tupleIJiiiiEEENS1_10collective13CollectiveMmaINS1_34MainloopSm90TmaGmmaWarpSpecializedILi2ENS5_IJNS4_1CILi2EEENSA_ILi1EEESC_EEENS1_32KernelTmaWarpSpecializedPingpongEEENS5_IJNSA_ILi64EEENSA_ILi96EEENSA_ILi256EEEEEENS_10bfloat16_tENS5_IJlSC_lEEESK_SL_NS4_8TiledMMAINS4_8MMA_AtomIJNS4_4SM904GMMA27MMA_64x96x16_F32BF16BF16_SSILNSP_5MajorE0ELSR_0ELNSP_7ScaleInE1ELSS_1EEEEEENS4_6LayoutINS5_IJSC_SC_SC_EEENS5_IJNSA_ILi0EEESX_SX_EEEEENS5_IJNS4_10UnderscoreES10_S10_EEEEENS4_13SM90_TMA_LOADENS4_14ComposedLayoutINS4_7SwizzleILi3ELi4ELi3EEENS4_18smem_ptr_flag_bitsILi16EEENSV_INS5_IJNSA_ILi8EEESG_EEENS5_IJSG_SC_EEEEEEEvNS4_8identityENS4_23SM90_TMA_LOAD_MULTICASTES1D_vS1E_EENS_8epilogue10collective6detail29Sm90TmaWarpSpecializedAdapterINS1I_15DefaultEpilogueISK_SL_SL_NS1H_6thread17LinearCombinationISK_Li1EffLNS1M_9ScaleType4KindE0ELNS_15FloatRoundStyleE2ESK_EENS1_15EpilogueDefaultEEEEEvvEEEEvNT_6ParamsE,"ax",@progbits
	.align	128
.text._ZN7cutlass13device_kernelINS_4gemm6kernel13GemmUniversalIN4cute5tupleIJiiiiEEENS1_10collective13CollectiveMmaINS1_34MainloopSm90TmaGmmaWarpSpecializedILi2ENS5_IJNS4_1CILi2EEENSA_ILi1EEESC_EEENS1_32KernelTmaWarpSpecializedPingpongEEENS5_IJNSA_ILi64EEENSA_ILi96EEENSA_ILi256EEEEEENS_10bfloat16_tENS5_IJlSC_lEEESK_SL_NS4_8TiledMMAINS4_8MMA_AtomIJNS4_4SM904GMMA27MMA_64x96x16_F32BF16BF16_SSILNSP_5MajorE0ELSR_0ELNSP_7ScaleInE1ELSS_1EEEEEENS4_6LayoutINS5_IJSC_SC_SC_EEENS5_IJNSA_ILi0EEESX_SX_EEEEENS5_IJNS4_10UnderscoreES10_S10_EEEEENS4_13SM90_TMA_LOADENS4_14ComposedLayoutINS4_7SwizzleILi3ELi4ELi3EEENS4_18smem_ptr_flag_bitsILi16EEENSV_INS5_IJNSA_ILi8EEESG_EEENS5_IJSG_SC_EEEEEEEvNS4_8identityENS4_23SM90_TMA_LOAD_MULTICASTES1D_vS1E_EENS_8epilogue10collective6detail29Sm90TmaWarpSpecializedAdapterINS1I_15DefaultEpilogueISK_SL_SL_NS1H_6thread17LinearCombinationISK_Li1EffLNS1M_9ScaleType4KindE0ELNS_15FloatRoundStyleE2ESK_EENS1_15EpilogueDefaultEEEEEvvEEEEvNT_6ParamsE:
        .type           _ZN7cutlass13device_kernelINS_4gemm6kernel13GemmUniversalIN4cute5tupleIJiiiiEEENS1_10collective13CollectiveMmaINS1_34MainloopSm90TmaGmmaWarpSpecializedILi2ENS5_IJNS4_1CILi2EEENSA_ILi1EEESC_EEENS1_32KernelTmaWarpSpecializedPingpongEEENS5_IJNSA_ILi64EEENSA_ILi96EEENSA_ILi256EEEEEENS_10bfloat16_tENS5_IJlSC_lEEESK_SL_NS4_8TiledMMAINS4_8MMA_AtomIJNS4_4SM904GMMA27MMA_64x96x16_F32BF16BF16_SSILNSP_5MajorE0ELSR_0ELNSP_7ScaleInE1ELSS_1EEEEEENS4_6LayoutINS5_IJSC_SC_SC_EEENS5_IJNSA_ILi0EEESX_SX_EEEEENS5_IJNS4_10UnderscoreES10_S10_EEEEENS4_13SM90_TMA_LOADENS4_14ComposedLayoutINS4_7SwizzleILi3ELi4ELi3EEENS4_18smem_ptr_flag_bitsILi16EEENSV_INS5_IJNSA_ILi8EEESG_EEENS5_IJSG_SC_EEEEEEEvNS4_8identityENS4_23SM90_TMA_LOAD_MULTICASTES1D_vS1E_EENS_8epilogue10collective6detail29Sm90TmaWarpSpecializedAdapterINS1I_15DefaultEpilogueISK_SL_SL_NS1H_6thread17LinearCombinationISK_Li1EffLNS1M_9ScaleType4KindE0ELNS_15FloatRoundStyleE2ESK_EENS1_15EpilogueDefaultEEEEEvvEEEEvNT_6ParamsE,@function
        .size           _ZN7cutlass13device_kernelINS_4gemm6kernel13GemmUniversalIN4cute5tupleIJiiiiEEENS1_10collective13CollectiveMmaINS1_34MainloopSm90TmaGmmaWarpSpecializedILi2ENS5_IJNS4_1CILi2EEENSA_ILi1EEESC_EEENS1_32KernelTmaWarpSpecializedPingpongEEENS5_IJNSA_ILi64EEENSA_ILi96EEENSA_ILi256EEEEEENS_10bfloat16_tENS5_IJlSC_lEEESK_SL_NS4_8TiledMMAINS4_8MMA_AtomIJNS4_4SM904GMMA27MMA_64x96x16_F32BF16BF16_SSILNSP_5MajorE0ELSR_0ELNSP_7ScaleInE1ELSS_1EEEEEENS4_6LayoutINS5_IJSC_SC_SC_EEENS5_IJNSA_ILi0EEESX_SX_EEEEENS5_IJNS4_10UnderscoreES10_S10_EEEEENS4_13SM90_TMA_LOADENS4_14ComposedLayoutINS4_7SwizzleILi3ELi4ELi3EEENS4_18smem_ptr_flag_bitsILi16EEENSV_INS5_IJNSA_ILi8EEESG_EEENS5_IJSG_SC_EEEEEEEvNS4_8identityENS4_23SM90_TMA_LOAD_MULTICASTES1D_vS1E_EENS_8epilogue10collective6detail29Sm90TmaWarpSpecializedAdapterINS1I_15DefaultEpilogueISK_SL_SL_NS1H_6thread17LinearCombinationISK_Li1EffLNS1M_9ScaleType4KindE0ELNS_15FloatRoundStyleE2ESK_EENS1_15EpilogueDefaultEEEEEvvEEEEvNT_6ParamsE,(.L_x_164 - _ZN7cutlass13device_kernelINS_4gemm6kernel13GemmUniversalIN4cute5tupleIJiiiiEEENS1_10collective13CollectiveMmaINS1_34MainloopSm90TmaGmmaWarpSpecializedILi2ENS5_IJNS4_1CILi2EEENSA_ILi1EEESC_EEENS1_32KernelTmaWarpSpecializedPingpongEEENS5_IJNSA_ILi64EEENSA_ILi96EEENSA_ILi256EEEEEENS_10bfloat16_tENS5_IJlSC_lEEESK_SL_NS4_8TiledMMAINS4_8MMA_AtomIJNS4_4SM904GMMA27MMA_64x96x16_F32BF16BF16_SSILNSP_5MajorE0ELSR_0ELNSP_7ScaleInE1ELSS_1EEEEEENS4_6LayoutINS5_IJSC_SC_SC_EEENS5_IJNSA_ILi0EEESX_SX_EEEEENS5_IJNS4_10UnderscoreES10_S10_EEEEENS4_13SM90_TMA_LOADENS4_14ComposedLayoutINS4_7SwizzleILi3ELi4ELi3EEENS4_18smem_ptr_flag_bitsILi16EEENSV_INS5_IJNSA_ILi8EEESG_EEENS5_IJSG_SC_EEEEEEEvNS4_8identityENS4_23SM90_TMA_LOAD_MULTICASTES1D_vS1E_EENS_8epilogue10collective6detail29Sm90TmaWarpSpecializedAdapterINS1I_15DefaultEpilogueISK_SL_SL_NS1H_6thread17LinearCombinationISK_Li1EffLNS1M_9ScaleType4KindE0ELNS_15FloatRoundStyleE2ESK_EENS1_15EpilogueDefaultEEEEEvvEEEEvNT_6ParamsE)
        .other          _ZN7cutlass13device_kernelINS_4gemm6kernel13GemmUniversalIN4cute5tupleIJiiiiEEENS1_10collective13CollectiveMmaINS1_34MainloopSm90TmaGmmaWarpSpecializedILi2ENS5_IJNS4_1CILi2EEENSA_ILi1EEESC_EEENS1_32KernelTmaWarpSpecializedPingpongEEENS5_IJNSA_ILi64EEENSA_ILi96EEENSA_ILi256EEEEEENS_10bfloat16_tENS5_IJlSC_lEEESK_SL_NS4_8TiledMMAINS4_8MMA_AtomIJNS4_4SM904GMMA27MMA_64x96x16_F32BF16BF16_SSILNSP_5MajorE0ELSR_0ELNSP_7ScaleInE1ELSS_1EEEEEENS4_6LayoutINS5_IJSC_SC_SC_EEENS5_IJNSA_ILi0EEESX_SX_EEEEENS5_IJNS4_10UnderscoreES10_S10_EEEEENS4_13SM90_TMA_LOADENS4_14ComposedLayoutINS4_7SwizzleILi3ELi4ELi3EEENS4_18smem_ptr_flag_bitsILi16EEENSV_INS5_IJNSA_ILi8EEESG_EEENS5_IJSG_SC_EEEEEEEvNS4_8identityENS4_23SM90_TMA_LOAD_MULTICASTES1D_vS1E_EENS_8epilogue10collective6detail29Sm90TmaWarpSpecializedAdapterINS1I_15DefaultEpilogueISK_SL_SL_NS1H_6thread17LinearCombinationISK_Li1EffLNS1M_9ScaleType4KindE0ELNS_15FloatRoundStyleE2ESK_EENS1_15EpilogueDefaultEEEEEvvEEEEvNT_6ParamsE,@"STO_CUDA_ENTRY STV_DEFAULT"
_ZN7cutlass13device_kernelINS_4gemm6kernel13GemmUniversalIN4cute5tupleIJiiiiEEENS1_10collective13CollectiveMmaINS1_34MainloopSm90TmaGmmaWarpSpecializedILi2ENS5_IJNS4_1CILi2EEENSA_ILi1EEESC_EEENS1_32KernelTmaWarpSpecializedPingpongEEENS5_IJNSA_ILi64EEENSA_ILi96EEENSA_ILi256EEEEEENS_10bfloat16_tENS5_IJlSC_lEEESK_SL_NS4_8TiledMMAINS4_8MMA_AtomIJNS4_4SM904GMMA27MMA_64x96x16_F32BF16BF16_SSILNSP_5MajorE0ELSR_0ELNSP_7ScaleInE1ELSS_1EEEEEENS4_6LayoutINS5_IJSC_SC_SC_EEENS5_IJNSA_ILi0EEESX_SX_EEEEENS5_IJNS4_10UnderscoreES10_S10_EEEEENS4_13SM90_TMA_LOADENS4_14ComposedLayoutINS4_7SwizzleILi3ELi4ELi3EEENS4_18smem_ptr_flag_bitsILi16EEENSV_INS5_IJNSA_ILi8EEESG_EEENS5_IJSG_SC_EEEEEEEvNS4_8identityENS4_23SM90_TMA_LOAD_MULTICASTES1D_vS1E_EENS_8epilogue10collective6detail29Sm90TmaWarpSpecializedAdapterINS1I_15DefaultEpilogueISK_SL_SL_NS1H_6thread17LinearCombinationISK_Li1EffLNS1M_9ScaleType4KindE0ELNS_15FloatRoundStyleE2ESK_EENS1_15EpilogueDefaultEEEEEvvEEEEvNT_6ParamsE:
[----:B------:R-:W0:Y:S01]  /*0000*/  LDC R1, c[0x0][0x28] ;  /* 0x00000a00ff017b82 */ /* 0x000e220000000800 */
[----:B------:R-:W1:Y:S01]  /*0010*/  S2R R3, SR_TID.X ;  /* 0x0000000000037919 */ /* 0x000e620000002100 */
[----:B------:R-:W-:Y:S01]  /*0020*/  ELECT P0, URZ, PT ;  /* 0x00000000003f782f */ /* 0x000fe20003800000 */
[----:B------:R-:W-:Y:S01]  /*0030*/  BSSY B0, `(.L_x_0) ;  /* 0x0000014000007945 */ /* 0x000fe20003800000 */
[--C-:B-1----:R-:W-:Y:S02]  /*0040*/  SHF.R.U32.HI R0, RZ, 0x5, R3.reuse ;  /* 0x00000005ff007819 */ /* 0x102fe40000011603 */
[----:B------:R-:W-:-:S03]  /*0050*/  SHF.R.U32.HI R5, RZ, 0x7, R3 ;  /* 0x00000007ff057819 */ /* 0x000fc60000011603 */
[----:B------:R-:W1:Y:S02]  /*0060*/  SHFL.IDX PT, R2, R0, RZ, 0x1f ;  /* 0x00001fff00027589 */ /* 0x000e6400000e0000 */
[----:B-1----:R-:W-:Y:S02]  /*0070*/  R2UR UR6, R2 ;  /* 0x00000000020672ca */ /* 0x002fe400000e0000 */
[----:B------:R1:W2:Y:S11]  /*0080*/  SHFL.IDX PT, R2, R5, RZ, 0x1f ;  /* 0x00001fff05027589 */ /* 0x0002b600000e0000 */
[----:B------:R-:W-:-:S02]  /*0090*/  USHF.R.S32.HI UR4, URZ, 0x1f, UR6 ;  /* 0x0000001f3f047899 */ /* 0x000fc40008011406 */
[----:B------:R-:W-:Y:S02]  /*00a0*/  ISETP.NE.OR P0, PT, RZ, UR6, !P0 ;  /* 0x00000006ff007c0c */ /* 0x000fe4000c705670 */
[----:B------:R-:W-:-:S04]  /*00b0*/  ULEA.HI UR4, UR4, UR6, URZ, 0x2 ;  /* 0x0000000604047291 */ /* 0x000fc8000f8f103f */
[----:B------:R-:W-:-:S04]  /*00c0*/  ULOP3.LUT UR4, UR4, 0xfffffffc, URZ, 0xc0, !UPT ;  /* 0xfffffffc04047892 */ /* 0x000fc8000f8ec03f */
[----:B------:R-:W-:-:S03]  /*00d0*/  UIADD3 UR6, UR6, -UR4, URZ ;  /* 0x8000000406067290 */ /* 0x000fc6000fffe03f */
[----:B012---:R-:W-:Y:S09]  /*00e0*/  @P0 BRA `(.L_x_1) ;  /* 0x0000000000200947 */ /* 0x007ff20003800000 */
[----:B------:R-:W-:Y:S02]  /*00f0*/  ULDC.64 UR4, c[0x0][0x198] ;  /* 0x0000660000047ab9 */ /* 0x000fe40000000a00 */
[----:B------:R-:W-:Y:S02]  /*0100*/  UIADD3 UR8, UP0, UR4, 0xf0, URZ ;  /* 0x000000f004087890 */ /* 0x000fe4000ff1e03f */
[----:B------:R-:W-:Y:S02]  /*0110*/  UIADD3 UR4, UP1, UR4, 0x1f0, URZ ;  /* 0x000001f004047890 */ /* 0x000fe4000ff3e03f */
[----:B------:R-:W-:Y:S02]  /*0120*/  UIADD3.X UR9, URZ, UR5, URZ, UP0, !UPT ;  /* 0x000000053f097290 */ /* 0x000fe400087fe43f */
[----:B------:R-:W-:-:S07]  /*0130*/  UIADD3.X UR5, URZ, UR5, URZ, UP1, !UPT ;  /* 0x000000053f057290 */ /* 0x000fce0008ffe43f */
[----:B------:R0:W-:Y:S02]  /*0140*/  UTMACCTL.PF [UR8] ;  /* 0x00000000080079b9 */ /* 0x0001e40008040000 */
[----:B------:R0:W-:Y:S02]  /*0150*/  UTMACCTL.PF [UR4] ;  /* 0x00000000040079b9 */ /* 0x0001e40008040000 */
[----:B0-----:R-:W-:Y:S01]  /*0160*/  NOP ;  /* 0x0000000000007918 */ /* 0x001fe20000000000 */
.L_x_1:
[----:B------:R-:W-:Y:S05]  /*0170*/  BSYNC B0 ;  /* 0x0000000000007941 */ /* 0x000fea0003800000 */
.L_x_0:
[----:B------:R-:W0:Y:S01]  /*0180*/  SHFL.IDX PT, R6, R0, RZ, 0x1f ;  /* 0x00001fff00067589 */ /* 0x000e2200000e0000 */
[----:B------:R-:W-:Y:S01]  /*0190*/  R2UR UR19, R2 ;  /* 0x00000000021372ca */ /* 0x000fe200000e0000 */
[----:B------:R-:W-:-:S04]  /*01a0*/  UISETP.NE.AND UP0, UPT, UR6, 0x3, UPT ;  /* 0x000000030600788c */ /* 0x000fc8000bf05270 */
[----:B------:R-:W-:-:S08]  /*01b0*/  UISETP.EQ.OR UP0, UPT, UR6, URZ, !UP0 ;  /* 0x0000003f0600728c */ /* 0x000fd0000c702670 */
[----:B------:R-:W-:Y:S02]  /*01c0*/  UIADD3 UR14, UR19, -0x1, URZ ;  /* 0xffffffff130e7890 */ /* 0x000fe4000fffe03f */
[----:B------:R-:W-:Y:S02]  /*01d0*/  UISETP.EQ.AND UP0, UPT, UR19, URZ, UP0 ;  /* 0x0000003f1300728c */ /* 0x000fe40008702270 */
[----:B------:R-:W-:Y:S02]  /*01e0*/  UISETP.GE.U32.AND UP1, UPT, UR14, 0x2, UPT ;  /* 0x000000020e00788c */ /* 0x000fe4000bf26070 */
[----:B------:R-:W-:Y:S01]  /*01f0*/  USEL UR39, URZ, 0x1, !UP0 ;  /* 0x000000013f277887 */ /* 0x000fe2000c000000 */
[----:B0-----:R-:W-:-:S03]  /*0200*/  ISETP.NE.AND P0, PT, R6, RZ, PT ;  /* 0x000000ff0600720c */ /* 0x001fc60003f05270 */
[----:B------:R-:W-:-:S10]  /*0210*/  USEL UR39, UR39, 0x2, UP1 ;  /* 0x0000000227277887 */ /* 0x000fd40008800000 */
[----:B------:R-:W-:Y:S05]  /*0220*/  @P0 BRA `(.L_x_2) ;  /* 0x0000000000480947 */ /* 0x000fea0003800000 */
[----:B------:R-:W0:Y:S01]  /*0230*/  S2UR UR7, SR_CgaCtaId ;  /* 0x00000000000779c3 */ /* 0x000e220000008800 */
[----:B------:R-:W-:Y:S01]  /*0240*/  UMOV UR4, 0x400 ;  /* 0x0000040000047882 */ /* 0x000fe20000000000 */
[----:B------:R-:W-:Y:S01]  /*0250*/  UMOV UR5, 0x1 ;  /* 0x0000000100057882 */ /* 0x000fe20000000000 */
[----:B------:R-:W-:Y:S01]  /*0260*/  UMOV UR8, 0x2 ;  /* 0x0000000200087882 */ /* 0x000fe20000000000 */
[----:B------:R-:W-:Y:S01]  /*0270*/  ELECT P0, URZ, PT ;  /* 0x00000000003f782f */ /* 0x000fe20003800000 */
[----:B------:R-:W-:-:S04]  /*0280*/  UIADD3 UR8, -UR8, 0x100000, URZ ;  /* 0x0010000008087890 */ /* 0x000fc8000fffe13f */
[----:B------:R-:W-:Y:S02]  /*0290*/  USHF.L.U32 UR9, UR8, 0xb, URZ ;  /* 0x0000000b08097899 */ /* 0x000fe4000800063f */
[----:B------:R-:W-:Y:S02]  /*02a0*/  USHF.L.U32 UR8, UR8, 0x1, URZ ;  /* 0x0000000108087899 */ /* 0x000fe4000800063f */
[----:B0-----:R-:W-:Y:S02]  /*02b0*/  ULEA UR7, UR7, UR4, 0x18 ;  /* 0x0000000407077291 */ /* 0x001fe4000f8ec03f */
[----:B------:R-:W-:-:S04]  /*02c0*/  UIADD3 UR4, -UR5, 0x100000, URZ ;  /* 0x0010000005047890 */ /* 0x000fc8000fffe13f */
[----:B------:R-:W-:Y:S02]  /*02d0*/  USHF.L.U32 UR5, UR4, 0xb, URZ ;  /* 0x0000000b04057899 */ /* 0x000fe4000800063f */
[----:B------:R-:W-:Y:S01]  /*02e0*/  USHF.L.U32 UR4, UR4, 0x1, URZ ;  /* 0x0000000104047899 */ /* 0x000fe2000800063f */
[----:B------:R-:W0:Y:S11]  /*02f0*/  FENCE.VIEW.ASYNC.S ;  /* 0x00000000000073c6 */ /* 0x000e360000000000 */
[----:B0-----:R0:W1:Y:S01]  /*0300*/  SYNCS.EXCH.64 URZ, [UR7], UR4 ;  /* 0x00000004073f75b2 */ /* 0x0010620008000100 */
[----:B------:R0:W2:Y:S01]  /*0310*/  SYNCS.EXCH.64 URZ, [UR7+0x10], UR8 ;  /* 0x00001008073f75b2 */ /* 0x0000a20008000100 */
[----:B------:R0:W3:Y:S01]  /*0320*/  SYNCS.EXCH.64 URZ, [UR7+0x8], UR4 ;  /* 0x00000804073f75b2 */ /* 0x0000e20008000100 */
[----:B------:R0:W4:Y:S01]  /*0330*/  SYNCS.EXCH.64 URZ, [UR7+0x18], UR8 ;  /* 0x00001808073f75b2 */ /* 0x0001220008000100 */
[----:B------:R-:W-:Y:S01]  /*0340*/  NOP ;  /* 0x0000000000007918 */ /* 0x000fe20000000000 */
.L_x_2:
[----:B------:R-:W5:Y:S01]  /*0350*/  S2UR UR15, SR_CTAID.X ;  /* 0x00000000000f79c3 */ /* 0x000f620000002500 */
[----:B------:R-:W-:Y:S01]  /*0360*/  SHF.R.S32.HI R2, RZ, 0x1f, R3 ;  /* 0x0000001fff027819 */ /* 0x000fe20000011403 */
[----:B------:R-:W1:Y:S01]  /*0370*/  SHFL.IDX PT, R7, R0, RZ, 0x1f ;  /* 0x00001fff00077589 */ /* 0x000e6200000e0000 */
[----:B------:R-:W-:Y:S02]  /*0380*/  ELECT P0, URZ, PT ;  /* 0x00000000003f782f */ /* 0x000fe40003800000 */
[----:B------:R-:W-:Y:S01]  /*0390*/  SHF.R.S32.HI R11, RZ, 0x1f, R6 ;  /* 0x0000001fff0b7819 */ /* 0x000fe20000011406 */
[----:B0-----:R-:W-:Y:S01]  /*03a0*/  ULDC UR4, c[0x0][0x150] ;  /* 0x0000540000047ab9 */ /* 0x001fe20000000800 */
[----:B------:R-:W-:Y:S01]  /*03b0*/  LEA.HI R2, R2, R3, RZ, 0x7 ;  /* 0x0000000302027211 */ /* 0x000fe200078f38ff */
[----:B------:R-:W0:Y:S01]  /*03c0*/  SHFL.IDX PT, R8, R0, RZ, 0x1f ;  /* 0x00001fff00087589 */ /* 0x000e2200000e0000 */
[----:B------:R-:W2:Y:S01]  /*03d0*/  S2UR UR8, SR_CTAID.Y ;  /* 0x00000000000879c3 */ /* 0x000ea20000002600 */
[----:B------:R-:W-:-:S02]  /*03e0*/  ELECT P1, URZ, PT ;  /* 0x00000000003f782f */ /* 0x000fc40003820000 */
[----:B------:R-:W-:Y:S01]  /*03f0*/  LOP3.LUT R2, R2, 0xffffff80, RZ, 0xc0, !PT ;  /* 0xffffff8002027812 */ /* 0x000fe200078ec0ff */
[----:B------:R-:W-:Y:S01]  /*0400*/  ULDC UR7, c[0x0][0x144] ;  /* 0x0000510000077ab9 */ /* 0x000fe20000000800 */
[----:B------:R-:W-:Y:S01]  /*0410*/  LEA.HI R11, R11, R6, RZ, 0x2 ;  /* 0x000000060b0b7211 */ /* 0x000fe200078f10ff */
[----:B------:R-:W-:Y:S01]  /*0420*/  UMOV UR18, 0x80 ;  /* 0x0000008000127882 */ /* 0x000fe20000000000 */
[----:B------:R-:W-:Y:S01]  /*0430*/  NOP ;  /* 0x0000000000007918 */ /* 0x000fe20000000000 */
[----:B------:R-:W-:Y:S01]  /*0440*/  IMAD.IADD R4, R3, 0x1, -R2 ;  /* 0x0000000103047824 */ /* 0x000fe200078e0a02 */
[----:B------:R-:W-:Y:S01]  /*0450*/  LOP3.LUT R11, R11, 0x3ffffffc, RZ, 0xc0, !PT ;  /* 0x3ffffffc0b0b7812 */ /* 0x000fe200078ec0ff */
[----:B------:R-:W-:Y:S01]  /*0460*/  NOP ;  /* 0x0000000000007918 */ /* 0x000fe20000000000 */
[----:B------:R-:W-:Y:S01]  /*0470*/  ULDC UR17, c[0x0][0x148] ;  /* 0x0000520000117ab9 */ /* 0x000fe20000000800 */
[----:B------:R-:W-:Y:S01]  /*0480*/  IMAD.MOV.U32 R23, RZ, RZ, 0x1 ;  /* 0x00000001ff177424 */ /* 0x000fe200078e00ff */
[----:B------:R-:W-:Y:S01]  /*0490*/  SHF.R.S32.HI R9, RZ, 0x1f, R4 ;  /* 0x0000001fff097819 */ /* 0x000fe20000011404 */
[----:B------:R-:W-:Y:S01]  /*04a0*/  IMAD.IADD R11, R6, 0x1, -R11 ;  /* 0x00000001060b7824 */ /* 0x000fe200078e0a0b */
[----:B------:R-:W3:Y:S01]  /*04b0*/  SHFL.IDX PT, R5, R5, RZ, 0x1f ;  /* 0x00001fff05057589 */ /* 0x000ee200000e0000 */
[----:B------:R-:W-:-:S02]  /*04c0*/  ISETP.NE.AND P2, PT, RZ, UR19, PT ;  /* 0x00000013ff007c0c */ /* 0x000fc4000bf45270 */
[----:B-----5:R-:W-:Y:S02]  /*04d0*/  I2FP.F32.U32 R10, UR15 ;  /* 0x0000000f000a7c45 */ /* 0x020fe40008201000 */
[----:B------:R-:W-:Y:S02]  /*04e0*/  LEA.HI R2, R9, R4, RZ, 0x3 ;  /* 0x0000000409027211 */ /* 0x000fe400078f18ff */
[----:B-1----:R-:W-:Y:S01]  /*04f0*/  ISETP.NE.OR P0, PT, R7, RZ, !P0 ;  /* 0x000000ff0700720c */ /* 0x002fe20004705670 */
[----:B------:R-:W-:Y:S01]  /*0500*/  FMUL R10, R10, UR4 ;  /* 0x000000040a0a7c20 */ /* 0x000fe20008400000 */
[--C-:B------:R-:W-:Y:S01]  /*0510*/  SHF.R.S32.HI R7, RZ, 0x3, R2.reuse ;  /* 0x00000003ff077819 */ /* 0x100fe20000011402 */
[----:B------:R-:W-:Y:S01]  /*0520*/  ULDC UR4, c[0x0][0x154] ;  /* 0x0000550000047ab9 */ /* 0x000fe20000000800 */
[----:B------:R-:W-:Y:S02]  /*0530*/  SHF.R.S32.HI R2, RZ, 0x1f, R2 ;  /* 0x0000001fff027819 */ /* 0x000fe40000011402 */
[----:B0-----:R-:W-:Y:S01]  /*0540*/  ISETP.NE.OR P1, PT, R8, RZ, !P1 ;  /* 0x000000ff0800720c */ /* 0x001fe20004f25670 */
[----:B------:R-:W0:Y:S01]  /*0550*/  F2I.U32.TRUNC.NTZ R10, R10 ;  /* 0x0000000a000a7305 */ /* 0x000e22000020f000 */
[----:B------:R-:W-:-:S02]  /*0560*/  LEA.HI R2, R2, R7, RZ, 0x2 ;  /* 0x0000000702027211 */ /* 0x000fc400078f10ff */
[----:B--2---:R-:W-:Y:S02]  /*0570*/  I2FP.F32.U32 R0, UR8 ;  /* 0x0000000800007c45 */ /* 0x004fe40008201000 */
[----:B------:R-:W-:Y:S01]  /*0580*/  LOP3.LUT R2, R2, 0xfffffffc, RZ, 0xc0, !PT ;  /* 0xfffffffc02027812 */ /* 0x000fe200078ec0ff */
[----:B------:R-:W-:Y:S02]  /*0590*/  VOTEU.ALL UP0, P0 ;  /* 0x00000000003f7886 */ /* 0x000fe40000000000 */
[----:B------:R-:W-:Y:S02]  /*05a0*/  FMUL R6, R0, UR4 ;  /* 0x0000000400067c20 */ /* 0x000fe40008400000 */
[----:B------:R-:W-:Y:S01]  /*05b0*/  IMAD.IADD R2, R7, 0x1, -R2 ;  /* 0x0000000107027824 */ /* 0x000fe200078e0a02 */
[----:B------:R-:W1:Y:S01]  /*05c0*/  @!UP0 S2UR UR11, SR_CgaCtaId ;  /* 0x00000000000b89c3 */ /* 0x000e620000008800 */
[----:B------:R-:W-:Y:S01]  /*05d0*/  VOTEU.ALL UP1, P1 ;  /* 0x00000000003f7886 */ /* 0x000fe20000820000 */
[----:B------:R-:W-:Y:S01]  /*05e0*/  @!UP0 UMOV UR10, 0x400 ;  /* 0x00000400000a8882 */ /* 0x000fe20000000000 */
[----:B------:R-:W-:Y:S01]  /*05f0*/  IMAD R2, R11, 0x4, R2 ;  /* 0x000000040b027824 */ /* 0x000fe200078e0202 */
[----:B0-----:R-:W-:Y:S01]  /*0600*/  R2UR UR4, R10 ;  /* 0x000000000a0472ca */ /* 0x001fe200000e0000 */
[----:B------:R-:W0:Y:S01]  /*0610*/  F2I.U32.TRUNC.NTZ R6, R6 ;  /* 0x0000000600067305 */ /* 0x000e22000020f000 */
[----:B------:R-:W-:Y:S01]  /*0620*/  @!UP1 UMOV UR13, 0x400 ;  /* 0x00000400000d9882 */ /* 0x000fe20000000000 */
[C---:B------:R-:W-:Y:S01]  /*0630*/  IMAD.SHL.U32 R7, R2.reuse, 0x4, RZ ;  /* 0x0000000402077824 */ /* 0x040fe200078e00ff */
[----:B------:R-:W-:Y:S01]  /*0640*/  LEA.HI R0, R2, R2, RZ, 0x1 ;  /* 0x0000000202007211 */ /* 0x000fe200078f08ff */
[----:B------:R-:W2:Y:S01]  /*0650*/  @!UP1 S2UR UR16, SR_CgaCtaId ;  /* 0x00000000001099c3 */ /* 0x000ea20000008800 */
[----:B------:R-:W-:Y:S01]  /*0660*/  VOTEU.ALL UP2, P1 ;  /* 0x00000000003f7886 */ /* 0x000fe20000840000 */
[----:B------:R-:W-:Y:S01]  /*0670*/  VOTEU.ALL UP3, P1 ;  /* 0x00000000003f7886 */ /* 0x000fe20000860000 */
[----:B------:R-:W-:Y:S01]  /*0680*/  LOP3.LUT R11, R0, 0xfffffffe, RZ, 0xc0, !PT ;  /* 0xfffffffe000b7812 */ /* 0x000fe200078ec0ff */
[----:B------:R-:W-:Y:S01]  /*0690*/  VOTEU.ALL UP4, P1 ;  /* 0x00000000003f7886 */ /* 0x000fe20000880000 */
[----:B------:R-:W-:Y:S01]  /*06a0*/  LOP3.LUT R22, R2, 0xc, R7, 0x78, !PT ;  /* 0x0000000c02167812 */ /* 0x000fe200078e7807 */
[----:B------:R-:W-:-:S02]  /*06b0*/  VOTEU.ALL UP5, P1 ;  /* 0x00000000003f7886 */ /* 0x000fc400008a0000 */
[----:B------:R-:W-:Y:S01]  /*06c0*/  IMAD.IADD R11, R2, 0x1, -R11 ;  /* 0x00000001020b7824 */ /* 0x000fe200078e0a0b */
[----:B------:R-:W-:Y:S01]  /*06d0*/  UIADD3 UR4, -UR4, URZ, URZ ;  /* 0x0000003f04047290 */ /* 0x000fe2000fffe13f */
[----:B------:R-:W5:Y:S01]  /*06e0*/  LDC R2, c[0x0][0x140] ;  /* 0x00005000ff027b82 */ /* 0x000f620000000800 */
[----:B0-----:R-:W-:Y:S02]  /*06f0*/  R2UR UR9, R6 ;  /* 0x00000000060972ca */ /* 0x001fe400000e0000 */
[----:B------:R-:W-:Y:S02]  /*0700*/  UIMAD UR7, UR7, UR4, UR15 ;  /* 0x00000004070772a4 */ /* 0x000fe4000f8e020f */
[----:B-1----:R-:W-:Y:S01]  /*0710*/  @!UP0 ULEA UR12, UR11, UR10, 0x18 ;  /* 0x0000000a0b0c8291 */ /* 0x002fe2000f8ec03f */
[----:B------:R-:W-:Y:S01]  /*0720*/  UMOV UR4, 0x20 ;  /* 0x0000002000047882 */ /* 0x000fe20000000000 */
[----:B------:R-:W-:-:S04]  /*0730*/  @!UP1 UIADD3 UR10, -UR18, 0x100000, URZ ;  /* 0x00100000120a9890 */ /* 0x000fc8000fffe13f */
[----:B------:R-:W-:Y:S02]  /*0740*/  @!UP1 USHF.L.U32 UR11, UR10, 0xb, URZ ;  /* 0x0000000b0a0b9899 */ /* 0x000fe4000800063f */
[----:B------:R-:W-:Y:S01]  /*0750*/  @!UP1 USHF.L.U32 UR10, UR10, 0x1, URZ ;  /* 0x000000010a0a9899 */ /* 0x000fe2000800063f */
[----:B------:R-:W-:Y:S01]  /*0760*/  ISETP.NE.AND P3, PT, R11, UR7, PT ;  /* 0x000000070b007c0c */ /* 0x000fe2000bf65270 */
[----:B------:R-:W-:-:S04]  /*0770*/  @!UP0 UIADD3 UR4, -UR4, 0x100000, URZ ;  /* 0x0010000004048890 */ /* 0x000fc8000fffe13f */
[----:B------:R-:W-:Y:S02]  /*0780*/  @!UP0 USHF.L.U32 UR5, UR4, 0xb, URZ ;  /* 0x0000000b04058899 */ /* 0x000fe4000800063f */
[----:B------:R-:W-:Y:S01]  /*0790*/  @!UP0 USHF.L.U32 UR4, UR4, 0x1, URZ ;  /* 0x0000000104048899 */ /* 0x000fe2000800063f */
[----:B------:R-:W-:Y:S01]  /*07a0*/  VOTEU.ALL UP0, P0 ;  /* 0x00000000003f7886 */ /* 0x000fe20000000000 */
[----:B--2---:R-:W-:Y:S01]  /*07b0*/  @!UP1 ULEA UR13, UR16, UR13, 0x18 ;  /* 0x0000000d100d9291 */ /* 0x004fe2000f8ec03f */
[----:B------:R-:W-:Y:S01]  /*07c0*/  VOTEU.ALL UP1, P0 ;  /* 0x00000000003f7886 */ /* 0x000fe20000020000 */
[----:B------:R-:W-:Y:S01]  /*07d0*/  UIADD3 UR9, -UR9, URZ, URZ ;  /* 0x0000003f09097290 */ /* 0x000fe2000fffe13f */
[----:B------:R-:W-:Y:S01]  /*07e0*/  LOP3.LUT P0, RZ, R4, 0x7, RZ, 0xc0, !PT ;  /* 0x0000000704ff7812 */ /* 0x000fe2000780c0ff */
[----:B------:R-:W0:Y:S06]  /*07f0*/  FENCE.VIEW.ASYNC.S ;  /* 0x00000000000073c6 */ /* 0x000e2c0000000000 */
[----:B0-----:R-:W0:Y:S01]  /*0800*/  @!UP0 SYNCS.EXCH.64 URZ, [UR12+0x50], UR4 ;  /* 0x000050040c3f85b2 */ /* 0x001e220008000100 */
[----:B------:R-:W-:-:S02]  /*0810*/  @P3 LEA.HI R0, R22, R22, RZ, 0x1 ;  /* 0x0000001616003211 */ /* 0x000fc400078f08ff */
[----:B-----5:R-:W-:Y:S02]  /*0820*/  ISETP.EQ.U32.AND P1, PT, R2, 0x1, PT ;  /* 0x000000010200780c */ /* 0x020fe40003f22070 */
[----:B------:R-:W-:Y:S02]  /*0830*/  @P3 SHF.R.S32.HI R0, RZ, 0x1, R0 ;  /* 0x00000001ff003819 */ /* 0x000fe40000011400 */
[----:B------:R-:W-:Y:S01]  /*0840*/  ISETP.LT.U32.AND P0, PT, R22, 0x2, !P0 ;  /* 0x000000021600780c */ /* 0x000fe20004701070 */
[----:B------:R1:W2:Y:S01]  /*0850*/  @!UP1 SYNCS.EXCH.64 URZ, [UR12+0x58], UR4 ;  /* 0x000058040c3f95b2 */ /* 0x0002a20008000100 */
[----:B------:R-:W-:Y:S01]  /*0860*/  NOP ;  /* 0x0000000000007918 */ /* 0x000fe20000000000 */
[----:B-1----:R-:W-:Y:S01]  /*0870*/  UIMAD UR4, UR17, UR9, UR8 ;  /* 0x00000009110472a4 */ /* 0x002fe2000f8e0208 */
[----:B------:R1:W0:Y:S05]  /*0880*/  @!UP2 SYNCS.EXCH.64 URZ, [UR13+0x30], UR10 ;  /* 0x0000300a0d3fa5b2 */ /* 0x00022a0008000100 */
[----:B------:R-:W-:-:S02]  /*0890*/  @P3 ISETP.NE.AND P4, PT, R0, UR4, PT ;  /* 0x0000000400003c0c */ /* 0x000fc4000bf85270 */
[----:B------:R-:W-:Y:S02]  /*08a0*/  SEL R0, RZ, 0x1, !P0 ;  /* 0x00000001ff007807 */ /* 0x000fe40004000000 */
[----:B------:R-:W-:-:S04]  /*08b0*/  @P3 SEL R23, RZ, 0x1, P4 ;  /* 0x00000001ff173807 */ /* 0x000fc80002000000 */
[----:B------:R-:W-:Y:S01]  /*08c0*/  LOP3.LUT R23, R23, R0, RZ, 0xc0, !PT ;  /* 0x0000000017177212 */ /* 0x000fe200078ec0ff */
[----:B------:R1:W0:Y:S01]  /*08d0*/  @!UP3 SYNCS.EXCH.64 URZ, [UR13+0x38], UR10 ;  /* 0x0000380a0d3fb5b2 */ /* 0x0002220008000100 */
[----:B------:R1:W0:Y:S01]  /*08e0*/  @!UP4 SYNCS.EXCH.64 URZ, [UR13+0x40], UR10 ;  /* 0x0000400a0d3fc5b2 */ /* 0x0002220008000100 */
[----:B------:R1:W0:Y:S01]  /*08f0*/  @!UP5 SYNCS.EXCH.64 URZ, [UR13+0x48], UR10 ;  /* 0x0000480a0d3fd5b2 */ /* 0x0002220008000100 */
[----:B------:R-:W-:Y:S01]  /*0900*/  NOP ;  /* 0x0000000000007918 */ /* 0x000fe20000000000 */
[----:B-1-3--:R-:W-:Y:S05]  /*0910*/  @!P1 BRA `(.L_x_3) ;  /* 0x0000000000089947 */ /* 0x00afea0003800000 */
[----:B0-2-4-:R-:W-:Y:S01]  /*0920*/  UCGABAR_ARV ;  /* 0x00000000000079c7 */ /* 0x015fe20008000000 */
[----:B------:R-:W-:Y:S05]  /*0930*/  BRA `(.L_x_4) ;  /* 0x0000000000047947 */ /* 0x000fea0003800000 */
.L_x_3:
[----:B0-2-4-:R-:W-:Y:S01]  /*0940*/  NOP ;  /* 0x0000000000007918 */ /* 0x015fe20000000000 */
.L_x_4:
[----:B------:R-:W-:Y:S01]  /*0950*/  ULDC.64 UR4, c[0x0][0x598] ;  /* 0x0001660000047ab9 */ /* 0x000fe20000000a00 */
[----:B------:R-:W-:Y:S01]  /*0960*/  ULDC.64 UR56, c[0x0][0x208] ;  /* 0x0000820000387ab9 */ /* 0x000fe20000000a00 */
[----:B------:R-:W-:-:S04]  /*0970*/  ISETP.NE.U32.AND P0, PT, RZ, UR4, PT ;  /* 0x00000004ff007c0c */ /* 0x000fc8000bf05070 */
[----:B------:R-:W-:-:S13]  /*0980*/  ISETP.NE.AND.EX P0, PT, RZ, UR5, PT, P0 ;  /* 0x00000005ff007c0c */ /* 0x000fda000bf05300 */
[----:B------:R-:W-:Y:S05]  /*0990*/  @!P0 BRA `(.L_x_5) ;  /* 0x00000000001c8947 */ /* 0x000fea0003800000 */
[----:B------:R-:W0:Y:S02]  /*09a0*/  LDC.64 R6, c[0x0][0x598] ;  /* 0x00016600ff067b82 */ /* 0x000e240000000a00 */
[----:B0-----:R-:W2:Y:S02]  /*09b0*/  LDG.E.64 R6, desc[UR56][R6.64] ;  /* 0x0000003806067981 */ /* 0x001ea4000c1e1b00 */
[----:B--2---:R-:W-:-:S04]  /*09c0*/  ISETP.NE.U32.AND P0, PT, R6, RZ, PT ;  /* 0x000000ff0600720c */ /* 0x004fc80003f05070 */
[----:B------:R-:W-:-:S13]  /*09d0*/  ISETP.NE.AND.EX P0, PT, R7, RZ, PT, P0 ;  /* 0x000000ff0700720c */ /* 0x000fda0003f05300 */
[----:B------:R-:W-:Y:S05]  /*09e0*/  @!P0 BRA `(.L_x_5) ;  /* 0x0000000000088947 */ /* 0x000fea0003800000 */
[----:B------:R0:W5:Y:S01]  /*09f0*/  LD.E R72, desc[UR56][R6.64] ;  /* 0x0000003806487980 */ /* 0x000162000c101900 */
[----:B------:R-:W-:Y:S05]  /*0a00*/  BRA `(.L_x_6) ;  /* 0x0000000000247947 */ /* 0x000fea0003800000 */
.L_x_5:
[----:B------:R-:W-:Y:S02]  /*0a10*/  ULDC.64 UR4, c[0x0][0x588] ;  /* 0x0001620000047ab9 */ /* 0x000fe40000000a00 */
[----:B------:R-:W-:-:S04]  /*0a20*/  ISETP.NE.U32.AND P0, PT, RZ, UR4, PT ;  /* 0x00000004ff007c0c */ /* 0x000fc8000bf05070 */
[----:B------:R-:W-:-:S13]  /*0a30*/  ISETP.NE.AND.EX P0, PT, RZ, UR5, PT, P0 ;  /* 0x00000005ff007c0c */ /* 0x000fda000bf05300 */
[----:B------:R-:W-:Y:S05]  /*0a40*/  @!P0 BRA `(.L_x_7) ;  /* 0x00000000000c8947 */ /* 0x000fea0003800000 */
[----:B------:R-:W0:Y:S02]  /*0a50*/  LDC.64 R72, c[0x0][0x588] ;  /* 0x00016200ff487b82 */ /* 0x000e240000000a00 */
[----:B0-----:R1:W5:Y:S01]  /*0a60*/  LDG.E R72, desc[UR56][R72.64] ;  /* 0x0000003848487981 */ /* 0x001362000c1e1900 */
[----:B------:R-:W-:Y:S05]  /*0a70*/  BRA `(.L_x_6) ;  /* 0x0000000000087947 */ /* 0x000fea0003800000 */
.L_x_7:
[----:B------:R-:W-:Y:S02]  /*0a80*/  ULDC UR4, c[0x0][0x580] ;  /* 0x0001600000047ab9 */ /* 0x000fe40000000800 */
[----:B------:R-:W-:-:S07]  /*0a90*/  IMAD.U32 R72, RZ, RZ, UR4 ;  /* 0x00000004ff487e24 */ /* 0x000fce000f8e00ff */
.L_x_6:
[----:B------:R-:W-:Y:S02]  /*0aa0*/  ULDC.64 UR4, c[0x0][0x5a0] ;  /* 0x0001680000047ab9 */ /* 0x000fe40000000a00 */
[----:B------:R-:W-:-:S04]  /*0ab0*/  ISETP.NE.U32.AND P0, PT, RZ, UR4, PT ;  /* 0x00000004ff007c0c */ /* 0x000fc8000bf05070 */
[----:B------:R-:W-:-:S13]  /*0ac0*/  ISETP.NE.AND.EX P0, PT, RZ, UR5, PT, P0 ;  /* 0x00000005ff007c0c */ /* 0x000fda000bf05300 */
[----:B------:R-:W-:Y:S05]  /*0ad0*/  @!P0 BRA `(.L_x_8) ;  /* 0x00000000001c8947 */ /* 0x000fea0003800000 */
[----:B0-----:R-:W0:Y:S02]  /*0ae0*/  LDC.64 R6, c[0x0][0x5a0] ;  /* 0x00016800ff067b82 */ /* 0x001e240000000a00 */
[----:B0-----:R-:W2:Y:S02]  /*0af0*/  LDG.E.64 R6, desc[UR56][R6.64] ;  /* 0x0000003806067981 */ /* 0x001ea4000c1e1b00 */
[----:B--2---:R-:W-:-:S04]  /*0b00*/  ISETP.NE.U32.AND P0, PT, R6, RZ, PT ;  /* 0x000000ff0600720c */ /* 0x004fc80003f05070 */
[----:B------:R-:W-:-:S13]  /*0b10*/  ISETP.NE.AND.EX P0, PT, R7, RZ, PT, P0 ;  /* 0x000000ff0700720c */ /* 0x000fda0003f05300 */
[----:B------:R-:W-:Y:S05]  /*0b20*/  @!P0 BRA `(.L_x_8) ;  /* 0x0000000000088947 */ /* 0x000fea0003800000 */
[----:B-1----:R0:W5:Y:S01]  /*0b30*/  LD.E R73, desc[UR56][R6.64] ;  /* 0x0000003806497980 */ /* 0x002162000c101900 */
[----:B------:R-:W-:Y:S05]  /*0b40*/  BRA `(.L_x_9) ;  /* 0x0000000000247947 */ /* 0x000fea0003800000 */
.L_x_8:
[----:B------:R-:W-:Y:S02]  /*0b50*/  ULDC.64 UR4, c[0x0][0x590] ;  /* 0x0001640000047ab9 */ /* 0x000fe40000000a00 */
[----:B------:R-:W-:-:S04]  /*0b60*/  ISETP.NE.U32.AND P0, PT, RZ, UR4, PT ;  /* 0x00000004ff007c0c */ /* 0x000fc8000bf05070 */
[----:B------:R-:W-:-:S13]  /*0b70*/  ISETP.NE.AND.EX P0, PT, RZ, UR5, PT, P0 ;  /* 0x00000005ff007c0c */ /* 0x000fda000bf05300 */
[----:B------:R-:W-:Y:S05]  /*0b80*/  @!P0 BRA `(.L_x_10) ;  /* 0x00000000000c8947 */ /* 0x000fea0003800000 */
[----:B0-----:R-:W1:Y:S02]  /*0b90*/  LDC.64 R6, c[0x0][0x590] ;  /* 0x00016400ff067b82 */ /* 0x001e640000000a00 */
[----:B-1----:R1:W5:Y:S01]  /*0ba0*/  LDG.E R73, desc[UR56][R6.64] ;  /* 0x0000003806497981 */ /* 0x002362000c1e1900 */
[----:B------:R-:W-:Y:S05]  /*0bb0*/  BRA `(.L_x_9) ;  /* 0x0000000000087947 */ /* 0x000fea0003800000 */
.L_x_10:
[----:B------:R-:W-:Y:S02]  /*0bc0*/  ULDC UR4, c[0x0][0x584] ;  /* 0x0001610000047ab9 */ /* 0x000fe40000000800 */
[----:B-1----:R-:W-:-:S07]  /*0bd0*/  IMAD.U32 R73, RZ, RZ, UR4 ;  /* 0x00000004ff497e24 */ /* 0x002fce000f8e00ff */
.L_x_9:
[----:B------:R-:W-:Y:S01]  /*0be0*/  ULDC UR4, c[0x0][0x65c] ;  /* 0x0001970000047ab9 */ /* 0x000fe20000000800 */
[----:B01----:R-:W0:Y:S01]  /*0bf0*/  LDC.64 R6, c[0x0][0x650] ;  /* 0x00019400ff067b82 */ /* 0x003e220000000a00 */
[----:B------:R-:W-:Y:S01]  /*0c00*/  UISETP.NE.AND UP2, UPT, UR4, 0x1, UPT ;  /* 0x000000010400788c */ /* 0x000fe2000bf45270 */
[----:B------:R-:W-:Y:S01]  /*0c10*/  IMAD.MOV.U32 R18, RZ, RZ, -0x1 ;  /* 0xffffffffff127424 */ /* 0x000fe200078e00ff */
[----:B------:R-:W-:Y:S01]  /*0c20*/  UISETP.NE.AND UP0, UPT, UR19, 0x2, UPT ;  /* 0x000000021300788c */ /* 0x000fe2000bf05270 */
[----:B------:R-:W-:Y:S01]  /*0c30*/  IMAD.MOV.U32 R2, RZ, RZ, -0x1 ;  /* 0xffffffffff027424 */ /* 0x000fe200078e00ff */
[----:B------:R-:W-:Y:S01]  /*0c40*/  UP2UR UR45, UPR, URZ, 0x4 ;  /* 0x000000043f2d7883 */ /* 0x000fe20008000000 */
[----:B------:R-:W-:-:S06]  /*0c50*/  IMAD.MOV.U32 R19, RZ, RZ, -0x1 ;  /* 0xffffffffff137424 */ /* 0x000fcc00078e00ff */
[----:B------:R-:W-:Y:S01]  /*0c60*/  @UP2 ULDC UR12, c[0x0][0x10] ;  /* 0x00000400000c2ab9 */ /* 0x000fe20000000800 */
[----:B------:R-:W-:Y:S01]  /*0c70*/  @UP2 UMOV UR4, UR8 ;  /* 0x0000000800042c82 */ /* 0x000fe20008000000 */
[----:B------:R-:W-:Y:S01]  /*0c80*/  @UP2 UMOV UR5, URZ ;  /* 0x0000003f00052c82 */ /* 0x000fe20008000000 */
[----:B------:R-:W-:Y:S01]  /*0c90*/  @!UP2 ULDC UR16, c[0x0][0xc] ;  /* 0x000003000010aab9 */ /* 0x000fe20000000800 */
[----:B------:R-:W-:Y:S01]  /*0ca0*/  @UP2 UIMAD.WIDE.U32 UR12, UR15, UR12, UR4 ;  /* 0x0000000c0f0c22a5 */ /* 0x000fe2000f8e0004 */
[----:B------:R-:W-:Y:S02]  /*0cb0*/  ULDC UR10, c[0x0][0xc] ;  /* 0x00000300000a7ab9 */ /* 0x000fe40000000800 */
[----:B------:R-:W-:Y:S01]  /*0cc0*/  @UP2 UMOV UR4, URZ ;  /* 0x0000003f00042c82 */ /* 0x000fe20008000000 */
[----:B------:R-:W-:Y:S01]  /*0cd0*/  UMOV UR5, URZ ;  /* 0x0000003f00057c82 */ /* 0x000fe20008000000 */
[----:B------:R-:W-:Y:S01]  /*0ce0*/  @UP2 UIADD3 UR18, UR13, UR4, URZ ;  /* 0x000000040d122290 */ /* 0x000fe2000fffe03f */
[----:B------:R-:W-:-:S02]  /*0cf0*/  ULDC UR11, c[0x0][0x10] ;  /* 0x00000400000b7ab9 */ /* 0x000fc40000000800 */
[----:B------:R-:W-:Y:S01]  /*0d00*/  UMOV UR4, UR15 ;  /* 0x0000000f00047c82 */ /* 0x000fe20008000000 */
[----:B------:R-:W-:Y:S02]  /*0d10*/  UIMAD.WIDE.U32 UR10, UR10, UR11, URZ ;  /* 0x0000000b0a0a72a5 */ /* 0x000fe4000f8e003f */
[----:B------:R-:W-:Y:S01]  /*0d20*/  @!UP2 UIMAD.WIDE.U32 UR4, UR8, UR16, UR4 ;  /* 0x000000100804a2a5 */ /* 0x000fe2000f8e0004 */
[----:B------:R-:W-:Y:S02]  /*0d30*/  ULDC UR13, c[0x0][0x14] ;  /* 0x00000500000d7ab9 */ /* 0x000fe40000000800 */
[----:B------:R-:W-:Y:S02]  /*0d40*/  UIMAD.WIDE.U32 UR54, UR10, UR13, URZ ;  /* 0x0000000d0a3672a5 */ /* 0x000fe4000f8e003f */
[----:B------:R-:W-:Y:S02]  /*0d50*/  UIMAD UR37, UR11, UR13, URZ ;  /* 0x0000000d0b2572a4 */ /* 0x000fe4000f8e023f */
[----:B------:R-:W-:Y:S01]  /*0d60*/  @!UP2 UMOV UR12, UR4 ;  /* 0x00000004000cac82 */ /* 0x000fe20008000000 */
[----:B------:R-:W-:Y:S01]  /*0d70*/  @!UP2 UMOV UR18, UR5 ;  /* 0x000000050012ac82 */ /* 0x000fe20008000000 */
[----:B------:R-:W-:-:S02]  /*0d80*/  UIADD3 UR37, UR55, UR37, URZ ;  /* 0x0000002537257290 */ /* 0x000fc4000fffe03f */
[----:B------:R-:W-:-:S04]  /*0d90*/  UIADD3 UR4, UP1, UR12, UR54, URZ ;  /* 0x000000360c047290 */ /* 0x000fc8000ff3e03f */
[----:B------:R-:W-:Y:S02]  /*0da0*/  UIADD3.X UR5, UR18, UR37, URZ, UP1, !UPT ;  /* 0x0000002512057290 */ /* 0x000fe40008ffe43f */
[----:B------:R-:W-:Y:S02]  /*0db0*/  USEL UR4, UR4, UR12, !UP0 ;  /* 0x0000000c04047287 */ /* 0x000fe4000c000000 */
[----:B------:R-:W-:-:S04]  /*0dc0*/  USEL UR5, UR5, UR18, !UP0 ;  /* 0x0000001205057287 */ /* 0x000fc8000c000000 */
[----:B0-----:R-:W-:Y:S01]  /*0dd0*/  ISETP.LE.U32.AND P0, PT, R6, UR4, PT ;  /* 0x0000000406007c0c */ /* 0x001fe2000bf03070 */
[----:B------:R-:W-:Y:S02]  /*0de0*/  IMAD.U32 R16, RZ, RZ, UR4 ;  /* 0x00000004ff107e24 */ /* 0x000fe4000f8e00ff */
[----:B------:R-:W-:Y:S02]  /*0df0*/  IMAD.U32 R0, RZ, RZ, UR5 ;  /* 0x00000005ff007e24 */ /* 0x000fe4000f8e00ff */
[----:B------:R-:W-:-:S03]  /*0e00*/  IMAD.U32 R17, RZ, RZ, UR5 ;  /* 0x00000005ff117e24 */ /* 0x000fc6000f8e00ff */
[----:B------:R-:W-:Y:S02]  /*0e10*/  ISETP.GE.U32.AND.EX P0, PT, R0, R7, PT, P0 ;  /* 0x000000070000720c */ /* 0x000fe40003f06100 */
[----:B------:R-:W-:-:S11]  /*0e20*/  PRMT R0, RZ, 0x7610, R0 ;  /* 0x00007610ff007816 */ /* 0x000fd60000000000 */
[----:B------:R-:W-:Y:S05]  /*0e30*/  @P0 BRA `(.L_x_11) ;  /* 0x0000000400500947 */ /* 0x000fea0003800000 */
[----:B------:R-:W-:Y:S01]  /*0e40*/  ULDC.64 UR18, c[0x0][0x628] ;  /* 0x00018a0000127ab9 */ /* 0x000fe20000000a00 */
[C---:B------:R-:W-:Y:S01]  /*0e50*/  R2UR UR20, R16.reuse ;  /* 0x00000000101472ca */ /* 0x040fe200000e0000 */
[----:B------:R-:W-:Y:S01]  /*0e60*/  ULDC UR16, c[0x0][0x630] ;  /* 0x00018c0000107ab9 */ /* 0x000fe20000000800 */
[----:B------:R-:W-:Y:S02]  /*0e70*/  ISETP.NE.U32.AND P0, PT, RZ, UR18, PT ;  /* 0x00000012ff007c0c */ /* 0x000fe4000bf05070 */
[----:B------:R-:W-:Y:S02]  /*0e80*/  R2UR UR4, R16 ;  /* 0x00000000100472ca */ /* 0x000fe400000e0000 */
[----:B------:R-:W-:Y:S02]  /*0e90*/  ISETP.NE.AND.EX P0, PT, RZ, UR19, PT, P0 ;  /* 0x00000013ff007c0c */ /* 0x000fe4000bf05300 */
[----:B------:R-:W-:-:S11]  /*0ea0*/  R2UR UR5, R17 ;  /* 0x00000000110572ca */ /* 0x000fd600000e0000 */
[----:B------:R-:W-:Y:S05]  /*0eb0*/  @!P0 BRA `(.L_x_12) ;  /* 0x0000000000308947 */ /* 0x000fea0003800000 */
[----:B------:R-:W-:Y:S01]  /*0ec0*/  R2UR UR4, R16 ;  /* 0x00000000100472ca */ /* 0x000fe200000e0000 */
[----:B------:R-:W-:Y:S01]  /*0ed0*/  ULDC UR12, c[0x0][0x634] ;  /* 0x00018d00000c7ab9 */ /* 0x000fe20000000800 */
[----:B------:R-:W-:-:S11]  /*0ee0*/  R2UR UR15, R17 ;  /* 0x00000000110f72ca */ /* 0x000fd600000e0000 */
[----:B------:R-:W-:-:S04]  /*0ef0*/  UIADD3 UR12, UP1, UR4, UR12, URZ ;  /* 0x0000000c040c7290 */ /* 0x000fc8000ff3e03f */
[----:B------:R-:W-:-:S04]  /*0f00*/  UIADD3.X UR15, URZ, UR15, URZ, UP1, !UPT ;  /* 0x0000000f3f0f7290 */ /* 0x000fc80008ffe43f */
[----:B------:R-:W-:-:S04]  /*0f10*/  UIMAD.WIDE.U32 UR4, UR15, UR18, URZ ;  /* 0x000000120f0472a5 */ /* 0x000fc8000f8e003f */
[----:B------:R-:W-:Y:S02]  /*0f20*/  UIMAD.WIDE.U32 UR10, UP1, UR12, UR19, UR4 ;  /* 0x000000130c0a72a5 */ /* 0x000fe4000f820004 */
[----:B------:R-:W-:Y:S02]  /*0f30*/  UIMAD.WIDE.U32 UR4, UR12, UR18, URZ ;  /* 0x000000120c0472a5 */ /* 0x000fe4000f8e003f */
[----:B------:R-:W-:Y:S02]  /*0f40*/  UIADD3.X UR13, URZ, URZ, URZ, UP1, !UPT ;  /* 0x0000003f3f0d7290 */ /* 0x000fe40008ffe43f */
[----:B------:R-:W-:Y:S01]  /*0f50*/  UIADD3 URZ, UP1, UR5, UR10, URZ ;  /* 0x0000000a053f7290 */ /* 0x000fe2000ff3e03f */
[----:B------:R-:W-:-:S03]  /*0f60*/  UMOV UR12, UR11 ;  /* 0x0000000b000c7c82 */ /* 0x000fc60008000000 */
[----:B------:R-:W-:-:S12]  /*0f70*/  UIMAD.WIDE.U32.X UR4, UR15, UR19, UR12, UP1 ;  /* 0x000000130f0472a5 */ /* 0x000fd800088e040c */
.L_x_12:
[----:B------:R-:W-:Y:S01]  /*0f80*/  USHF.R.U64 UR4, UR4, UR16, UR5 ;  /* 0x0000001004047299 */ /* 0x000fe20008001205 */
[----:B------:R-:W-:Y:S01]  /*0f90*/  R2UR UR11, R17 ;  /* 0x00000000110b72ca */ /* 0x000fe200000e0000 */
[----:B------:R-:W-:Y:S02]  /*0fa0*/  USHF.R.U32.HI UR5, URZ, UR16, UR5 ;  /* 0x000000103f057299 */ /* 0x000fe40008011605 */
[----:B------:R-:W-:Y:S01]  /*0fb0*/  UIADD3 UR12, UP1, URZ, -UR4, URZ ;  /* 0x800000043f0c7290 */ /* 0x000fe2000ff3e03f */
[----:B------:R-:W-:Y:S01]  /*0fc0*/  ULDC.64 UR18, c[0x0][0x620] ;  /* 0x0001880000127ab9 */ /* 0x000fe20000000a00 */
[----:B------:R-:W-:Y:S02]  /*0fd0*/  UISETP.NE.AND UP2, UPT, UR45, URZ, UPT ;  /* 0x0000003f2d00728c */ /* 0x000fe4000bf45270 */
[----:B------:R-:W-:Y:S01]  /*0fe0*/  UIADD3.X UR5, URZ, ~UR5, URZ, UP1, !UPT ;  /* 0x800000053f057290 */ /* 0x000fe20008ffe43f */
[----:B------:R-:W-:Y:S01]  /*0ff0*/  UMOV UR10, UR20 ;  /* 0x00000014000a7c82 */ /* 0x000fe20008000000 */
[----:B------:R-:W-:-:S02]  /*1000*/  ULDC UR13, c[0x0][0x618] ;  /* 0x00018600000d7ab9 */ /* 0x000fc40000000800 */
[----:B------:R-:W-:Y:S02]  /*1010*/  UIMAD UR5, UR5, UR18, URZ ;  /* 0x00000012050572a4 */ /* 0x000fe4000f8e023f */
[----:B------:R-:W-:Y:S02]  /*1020*/  UIMAD.WIDE.U32 UR10, UR12, UR18, UR10 ;  /* 0x000000120c0a72a5 */ /* 0x000fe4000f8e000a */
[----:B------:R-:W-:Y:S02]  /*1030*/  UIMAD UR12, UR12, UR19, UR5 ;  /* 0x000000130c0c72a4 */ /* 0x000fe4000f8e0205 */
[----:B------:R-:W-:Y:S02]  /*1040*/  @UP2 UIMAD UR7, UR17, UR9, UR8 ;  /* 0x00000009110722a4 */ /* 0x000fe4000f8e0208 */
[----:B------:R-:W-:Y:S01]  /*1050*/  UIADD3 UR11, UR11, UR12, URZ ;  /* 0x0000000c0b0b7290 */ /* 0x000fe2000fffe03f */
[----:B------:R-:W-:Y:S01]  /*1060*/  ULDC.64 UR8, c[0x0][0x640] ;  /* 0x0001900000087ab9 */ /* 0x000fe20000000a00 */
[----:B------:R-:W-:-:S02]  /*1070*/  ULDC UR15, c[0x0][0x608] ;  /* 0x00018200000f7ab9 */ /* 0x000fc40000000800 */
[----:B------:R-:W-:Y:S01]  /*1080*/  USHF.R.U64 UR20, UR10, UR13, UR11 ;  /* 0x0000000d0a147299 */ /* 0x000fe2000800120b */
[----:B------:R-:W-:Y:S01]  /*1090*/  ISETP.NE.U32.AND P0, PT, RZ, UR8, PT ;  /* 0x00000008ff007c0c */ /* 0x000fe2000bf05070 */
[----:B------:R-:W-:Y:S01]  /*10a0*/  USHF.R.U32.HI UR11, URZ, UR13, UR11 ;  /* 0x0000000d3f0b7299 */ /* 0x000fe2000801160b */
[----:B------:R-:W-:Y:S02]  /*10b0*/  ULDC UR21, c[0x0][0x658] ;  /* 0x0001960000157ab9 */ /* 0x000fe40000000800 */
[----:B------:R-:W-:Y:S01]  /*10c0*/  ISETP.NE.AND.EX P0, PT, RZ, UR9, PT, P0 ;  /* 0x00000009ff007c0c */ /* 0x000fe2000bf05300 */
[----:B------:R-:W-:Y:S02]  /*10d0*/  USHF.R.U64 UR25, UR20, UR15, UR11 ;  /* 0x0000000f14197299 */ /* 0x000fe4000800120b */
[----:B------:R-:W-:Y:S01]  /*10e0*/  USHF.R.U32.HI UR11, URZ, UR15, UR11 ;  /* 0x0000000f3f0b7299 */ /* 0x000fe2000801160b */
[----:B------:R-:W-:Y:S01]  /*10f0*/  UMOV UR10, 0xffffffff ;  /* 0xffffffff000a7882 */ /* 0x000fe20000000000 */
[----:B------:R-:W-:Y:S01]  /*1100*/  ULDC UR5, c[0x0][0x600] ;  /* 0x0001800000057ab9 */ /* 0x000fe20000000800 */
[----:B------:R-:W-:-:S02]  /*1110*/  USHF.L.U32 UR10, UR10, UR21, URZ ;  /* 0x000000150a0a7299 */ /* 0x000fc4000800063f */
[----:B------:R-:W-:Y:S02]  /*1120*/  USHF.R.U64 UR26, UR25, UR21, UR11 ;  /* 0x00000015191a7299 */ /* 0x000fe4000800120b */
[----:B------:R-:W-:Y:S02]  /*1130*/  ULOP3.LUT UR15, URZ, UR10, URZ, 0x33, !UPT ;  /* 0x0000000a3f0f7292 */ /* 0x000fe4000f8e333f */
[----:B------:R-:W-:Y:S02]  /*1140*/  UIADD3 UR19, UR5, -0x1, URZ ;  /* 0xffffffff05137890 */ /* 0x000fe4000fffe03f */
[----:B------:R-:W-:Y:S01]  /*1150*/  USHF.R.U32.HI UR11, URZ, UR21, UR11 ;  /* 0x000000153f0b7299 */ /* 0x000fe2000801160b */
[----:B------:R-:W-:Y:S01]  /*1160*/  ULDC UR22, c[0x0][0x648] ;  /* 0x0001920000167ab9 */ /* 0x000fe20000000800 */
[----:B------:R-:W-:Y:S01]  /*1170*/  ULDC UR23, c[0x0][0x638] ;  /* 0x00018e0000177ab9 */ /* 0x000fe20000000800 */
[----:B------:R-:W-:Y:S01]  /*1180*/  UMOV UR24, 0x1 ;  /* 0x0000000100187882 */ /* 0x000fe20000000000 */
[----:B------:R-:W-:Y:S01]  /*1190*/  UMOV UR10, UR26 ;  /* 0x0000001a000a7c82 */ /* 0x000fe20008000000 */
[----:B------:R-:W-:Y:S07]  /*11a0*/  @!P0 BRA `(.L_x_13) ;  /* 0x0000000000308947 */ /* 0x000fee0003800000 */
[----:B------:R-:W-:Y:S02]  /*11b0*/  ULDC UR16, c[0x0][0x64c] ;  /* 0x0001930000107ab9 */ /* 0x000fe40000000800 */
        /* <DEDUP_REMOVED lines=8> */
[----:B------:R-:W-:-:S07]  /*1240*/  UIMAD.WIDE.U32.X UR8, UR18, UR9, UR16, UP1 ;  /* 0x00000009120872a5 */ /* 0x000fce00088e0410 */
[----:B------:R-:W-:Y:S01]  /*1250*/  UMOV UR10, UR8 ;  /* 0x00000008000a7c82 */ /* 0x000fe20008000000 */
[----:B------:R-:W-:-:S05]  /*1260*/  UMOV UR11, UR9 ;  /* 0x00000009000b7c82 */ /* 0x000fca0008000000 */
.L_x_13:
[----:B------:R-:W-:Y:S01]  /*1270*/  USHF.R.U64 UR9, UR10, UR22, UR11 ;  /* 0x000000160a097299 */ /* 0x000fe2000800120b */
[----:B------:R-:W-:Y:S01]  /*1280*/  IMAD.MOV.U32 R0, RZ, RZ, 0x1 ;  /* 0x00000001ff007424 */ /* 0x000fe200078e00ff */
[----:B------:R-:W-:Y:S01]  /*1290*/  USHF.L.U32 UR8, UR24, UR21, URZ ;  /* 0x0000001518087299 */ /* 0x000fe2000800063f */
[----:B------:R-:W-:Y:S01]  /*12a0*/  IMAD.U32 R19, RZ, RZ, UR4 ;  /* 0x00000004ff137e24 */ /* 0x000fe2000f8e00ff */
[----:B------:R-:W-:Y:S02]  /*12b0*/  ULOP3.LUT UR15, UR25, UR15, URZ, 0xc0, !UPT ;  /* 0x0000000f190f7292 */ /* 0x000fe4000f8ec03f */
[----:B------:R-:W-:Y:S02]  /*12c0*/  UIADD3 UR10, -UR9, URZ, URZ ;  /* 0x0000003f090a7290 */ /* 0x000fe4000fffe13f */
[----:B------:R-:W-:Y:S02]  /*12d0*/  UIMAD UR15, UR8, UR9, UR15 ;  /* 0x00000009080f72a4 */ /* 0x000fe4000f8e020f */
[----:B------:R-:W-:-:S02]  /*12e0*/  ULOP3.LUT UR19, UR20, UR19, URZ, 0xc0, !UPT ;  /* 0x0000001314137292 */ /* 0x000fc4000f8ec03f */
[----:B------:R-:W-:Y:S01]  /*12f0*/  UIMAD UR8, UR10, UR23, UR26 ;  /* 0x000000170a0872a4 */ /* 0x000fe2000f8e021a */
[----:B------:R-:W-:Y:S01]  /*1300*/  ULDC UR9, c[0x0][0x610] ;  /* 0x0001840000097ab9 */ /* 0x000fe20000000800 */
[----:B------:R-:W-:Y:S02]  /*1310*/  UISETP.NE.AND UP1, UPT, UR45, URZ, UPT ;  /* 0x0000003f2d00728c */ /* 0x000fe4000bf25270 */
[----:B------:R-:W-:Y:S02]  /*1320*/  UIMAD UR7, UR15, UR9, UR7 ;  /* 0x000000090f0772a4 */ /* 0x000fe4000f8e0207 */
[----:B------:R-:W-:-:S04]  /*1330*/  UIMAD UR8, UR8, UR5, UR19 ;  /* 0x00000005080872a4 */ /* 0x000fc8000f8e0213 */
[----:B------:R-:W-:Y:S02]  /*1340*/  USEL UR5, UR8, UR7, !UP1 ;  /* 0x0000000708057287 */ /* 0x000fe4000c800000 */
[----:B------:R-:W-:-:S04]  /*1350*/  USEL UR7, UR7, UR8, !UP1 ;  /* 0x0000000807077287 */ /* 0x000fc8000c800000 */
[----:B------:R-:W-:Y:S02]  /*1360*/  IMAD.U32 R2, RZ, RZ, UR5 ;  /* 0x00000005ff027e24 */ /* 0x000fe4000f8e00ff */
[----:B------:R-:W-:-:S07]  /*1370*/  IMAD.U32 R18, RZ, RZ, UR7 ;  /* 0x00000007ff127e24 */ /* 0x000fce000f8e00ff */
.L_x_11:
[----:B------:R-:W-:Y:S05]  /*1380*/  @!P1 BRA `(.L_x_14) ;  /* 0x00000000000c9947 */ /* 0x000fea0003800000 */
[----:B------:R-:W-:Y:S01]  /*1390*/  UCGABAR_WAIT ;  /* 0x0000000000007dc7 */ /* 0x000fe20008000000 */
[----:B------:R-:W-:Y:S01]  /*13a0*/  CCTL.IVALL ;  /* 0x00000000ff00798f */ /* 0x000fe20002000000 */
[----:B------:R-:W-:Y:S05]  /*13b0*/  BRA `(.L_x_15) ;  /* 0x0000000000047947 */ /* 0x000fea0003800000 */
.L_x_14:
[----:B------:R-:W-:Y:S06]  /*13c0*/  BAR.SYNC.DEFER_BLOCKING 0x0 ;  /* 0x0000000000007b1d */ /* 0x000fec0000010000 */
.L_x_15:
[----:B------:R-:W-:Y:S02]  /*13d0*/  ULDC UR4, c[0x0][0x28c] ;  /* 0x0000a30000047ab9 */ /* 0x000fe40000000800 */
[----:B------:R-:W-:-:S04]  /*13e0*/  UIADD3 UR4, UR4, 0xff, URZ ;  /* 0x000000ff04047890 */ /* 0x000fc8000fffe03f */
[----:B------:R-:W-:-:S04]  /*13f0*/  USHF.R.S32.HI UR5, URZ, 0x1f, UR4 ;  /* 0x0000001f3f057899 */ /* 0x000fc80008011404 */
[----:B------:R-:W-:-:S04]  /*1400*/  ULEA.HI UR5, UR5, UR4, URZ, 0x8 ;  /* 0x0000000405057291 */ /* 0x000fc8000f8f403f */
[----:B------:R-:W-:Y:S01]  /*1410*/  USHF.R.S32.HI UR38, URZ, 0x8, UR5 ;  /* 0x000000083f267899 */ /* 0x000fe20008011405 */
[----:B------:R-:W-:Y:S11]  /*1420*/  @!P2 BRA `(.L_x_16) ;  /* 0x00000050009ca947 */ /* 0x000ff60003800000 */
[----:B------:R-:W-:-:S06]  /*1430*/  UISETP.GT.U32.AND UP1, UPT, UR14, 0x1, UPT ;  /* 0x000000010e00788c */ /* 0x000fcc000bf24070 */
[----:B------:R-:W-:-:S13]  /*1440*/  PLOP3.LUT P0, PT, PT, PT, UP1, 0x80, 0x0 ;  /* 0x000000000000781c */ /* 0x000fda0003f0f018 */
[----:B------:R-:W-:Y:S05]  /*1450*/  @P0 EXIT ;  /* 0x000000000000094d */ /* 0x000fea0003800000 */
.L_x_17:
[----:B------:R-:W-:-:S08]  /*1460*/  NOP ;  /* 0x0000000000007918 */ /* 0x000fd00000000000 */
[----:B------:R-:W0:Y:S02]  /*1470*/  USETMAXREG.TRY_ALLOC.CTAPOOL UP1, 0xe8 ;  /* 0x000000e8000079c8 */ /* 0x000e240008020600 */
[----:B0-----:R-:W-:-:S13]  /*1480*/  PLOP3.LUT P0, PT, PT, PT, UP1, 0x80, 0x0 ;  /* 0x000000000000781c */ /* 0x001fda0003f0f018 */
[----:B------:R-:W-:Y:S05]  /*1490*/  @!P0 BRA `(.L_x_17) ;  /* 0xfffffffc00f08947 */ /* 0x000fea000383ffff */
[----:B------:R-:W-:-:S13]  /*14a0*/  LOP3.LUT P0, RZ, R0, 0xff, RZ, 0xc0, !PT ;  /* 0x000000ff00ff7812 */ /* 0x000fda000780c0ff */
[----:B------:R-:W-:Y:S05]  /*14b0*/  @!P0 EXIT ;  /* 0x000000000000894d */ /* 0x000fea0003800000 */
[----:B------:R-:W0:Y:S01]  /*14c0*/  S2UR UR5, SR_CgaCtaId ;  /* 0x00000000000579c3 */ /* 0x000e220000008800 */
[CC--:B------:R-:W-:Y:S01]  /*14d0*/  LEA.HI R0, R9.reuse, R4.reuse, RZ, 0x2 ;  /* 0x0000000409007211 */ /* 0x0c0fe200078f10ff */
[----:B------:R-:W-:Y:S01]  /*14e0*/  USHF.R.U32.HI UR4, URZ, 0x1, UR38 ;  /* 0x000000013f047899 */ /* 0x000fe20008011626 */
[----:B------:R-:W-:Y:S01]  /*14f0*/  LEA.HI R9, R9, R4, RZ, 0x5 ;  /* 0x0000000409097211 */ /* 0x000fe200078f28ff */
[----:B------:R-:W-:Y:S01]  /*1500*/  UMOV UR40, 0x400 ;  /* 0x0000040000287882 */ /* 0x000fe20000000000 */
[--C-:B------:R-:W-:Y:S01]  /*1510*/  SHF.R.S32.HI R74, RZ, 0x2, R0.reuse ;  /* 0x00000002ff4a7819 */ /* 0x100fe20000011400 */
[----:B------:R-:W-:Y:S01]  /*1520*/  ULOP3.LUT UR43, UR38, 0x1, URZ, 0xc0, !UPT ;  /* 0x00000001262b7892 */ /* 0x000fe2000f8ec03f */
[----:B------:R-:W-:Y:S01]  /*1530*/  SHF.R.S32.HI R3, RZ, 0x1f, R0 ;  /* 0x0000001fff037819 */ /* 0x000fe20000011400 */
[----:B------:R-:W1:Y:S01]  /*1540*/  LDC.64 R6, c[0x0][0x5c8] ;  /* 0x00017200ff067b82 */ /* 0x000e620000000a00 */
[----:B------:R-:W-:Y:S01]  /*1550*/  ULOP3.LUT UR4, UR4, 0x1, URZ, 0xc0, !UPT ;  /* 0x0000000104047892 */ /* 0x000fe2000f8ec03f */
[----:B------:R-:W-:Y:S01]  /*1560*/  SHF.R.S32.HI R9, RZ, 0x5, R9 ;  /* 0x00000005ff097819 */ /* 0x000fe20000011409 */
[----:B------:R-:W-:Y:S01]  /*1570*/  USEL UR43, UR43, URZ, !UP0 ;  /* 0x0000003f2b2b7287 */ /* 0x000fe2000c000000 */
[----:B------:R-:W-:Y:S01]  /*1580*/  LEA.HI R3, R3, R74, RZ, 0x3 ;  /* 0x0000004a03037211 */ /* 0x000fe200078f18ff */
[----:B------:R-:W-:Y:S01]  /*1590*/  UISETP.EQ.U32.AND UP0, UPT, UR4, 0x1, !UP0 ;  /* 0x000000010400788c */ /* 0x000fe2000c702070 */
[----:B------:R-:W-:-:S02]  /*15a0*/  ULDC.64 UR48, c[0x0][0x288] ;  /* 0x0000a20000307ab9 */ /* 0x000fc40000000a00 */
[----:B------:R-:W-:Y:S01]  /*15b0*/  LOP3.LUT R3, R3, 0xfffffff8, RZ, 0xc0, !PT ;  /* 0xfffffff803037812 */ /* 0x000fe200078ec0ff */
[----:B------:R-:W-:Y:S01]  /*15c0*/  UISETP.LT.AND UP1, UPT, UR38, 0x1, UPT ;  /* 0x000000012600788c */ /* 0x000fe2000bf21270 */
[----:B------:R-:W-:Y:S01]  /*15d0*/  IMAD.U32 R80, RZ, RZ, UR48 ;  /* 0x00000030ff507e24 */ /* 0x000fe2000f8e00ff */
[----:B------:R-:W-:Y:S01]  /*15e0*/  ULDC UR42, c[0x0][0x658] ;  /* 0x00019600002a7ab9 */ /* 0x000fe20000000800 */
[----:B------:R-:W-:Y:S01]  /*15f0*/  UMOV UR6, 0xffffffff ;  /* 0xffffffff00067882 */ /* 0x000fe20000000000 */
[----:B------:R-:W-:Y:S01]  /*1600*/  IMAD.IADD R74, R74, 0x1, -R3 ;  /* 0x000000014a4a7824 */ /* 0x000fe200078e0a03 */
[----:B------:R-:W-:Y:S01]  /*1610*/  LOP3.LUT R3, R0, 0xfffffffc, RZ, 0xc0, !PT ;  /* 0xfffffffc00037812 */ /* 0x000fe200078ec0ff */
[----:B------:R-:W-:Y:S01]  /*1620*/  VIADD R0, R5, 0xffffffff ;  /* 0xffffffff05007836 */ /* 0x000fe20000000000 */
[----:B0-----:R-:W-:Y:S01]  /*1630*/  ULEA UR40, UR5, UR40, 0x18 ;  /* 0x0000002805287291 */ /* 0x001fe2000f8ec03f */
[--C-:B------:R-:W-:Y:S01]  /*1640*/  IMAD R83, R9, -0x10, -R74.reuse ;  /* 0xfffffff009537824 */ /* 0x100fe200078e0a4a */
[--C-:B------:R-:W-:Y:S01]  /*1650*/  SHF.R.S32.HI R75, RZ, 0x1f, R74.reuse ;  /* 0x0000001fff4b7819 */ /* 0x100fe2000001144a */
[----:B------:R-:W-:Y:S01]  /*1660*/  IMAD.IADD R3, R4, 0x1, -R3 ;  /* 0x0000000104037824 */ /* 0x000fe200078e0a03 */
[C---:B------:R-:W-:Y:S01]  /*1670*/  ISETP.NE.AND P0, PT, R0.reuse, RZ, PT ;  /* 0x000000ff0000720c */ /* 0x040fe20003f05270 */
[----:B------:R-:W-:Y:S01]  /*1680*/  UIADD3 UR4, UR40, 0x100, URZ ;  /* 0x0000010028047890 */ /* 0x000fe2000fffe03f */
[----:B------:R-:W-:Y:S01]  /*1690*/  IMAD.SHL.U32 R0, R0, 0x8, RZ ;  /* 0x0000000800007824 */ /* 0x000fe200078e00ff */
[----:B------:R-:W-:Y:S01]  /*16a0*/  UIADD3 UR5, UR40, 0x10100, URZ ;  /* 0x0001010028057890 */ /* 0x000fe2000fffe03f */
[----:B------:R-:W-:Y:S01]  /*16b0*/  IMAD.SHL.U32 R76, R3, 0x2, RZ ;  /* 0x00000002034c7824 */ /* 0x000fe200078e00ff */
[----:B------:R-:W-:Y:S01]  /*16c0*/  UIADD3 UR52, UR40, 0x30, URZ ;  /* 0x0000003028347890 */ /* 0x000fe2000fffe03f */
[----:B------:R-:W-:Y:S01]  /*16d0*/  IMAD.WIDE R74, R9, 0x10, R74 ;  /* 0x00000010094a7825 */ /* 0x000fe200078e024a */
[----:B------:R-:W-:Y:S01]  /*16e0*/  USHF.R.U32.HI UR4, URZ, 0x4, UR4 ;  /* 0x000000043f047899 */ /* 0x000fe20008011604 */
[----:B------:R-:W-:Y:S01]  /*16f0*/  LOP3.LUT R0, R0, 0x8, RZ, 0xc0, !PT ;  /* 0x0000000800007812 */ /* 0x000fe200078ec0ff */
[----:B------:R-:W-:Y:S01]  /*1700*/  USHF.R.U32.HI UR5, URZ, 0x4, UR5 ;  /* 0x000000043f057899 */ /* 0x000fe20008011605 */
[C---:B-1----:R-:W-:Y:S01]  /*1710*/  SHF.L.U64.HI R78, R6.reuse, 0x3, R7 ;  /* 0x00000003064e7819 */ /* 0x042fe20000010207 */
[----:B------:R-:W-:Y:S01]  /*1720*/  ULDC UR8, c[0x0][0x284] ;  /* 0x0000a10000087ab9 */ /* 0x000fe20000000800 */
[----:B------:R-:W-:Y:S01]  /*1730*/  USEL UR50, UR38, 0x1, UP1 ;  /* 0x0000000126327887 */ /* 0x000fe20008800000 */
[----:B------:R-:W-:Y:S01]  /*1740*/  IMAD.SHL.U32 R79, R6, 0x8, RZ ;  /* 0x00000008064f7824 */ /* 0x000fe200078e00ff */
[----:B------:R-:W-:Y:S01]  /*1750*/  USHF.L.U32 UR6, UR6, UR42, URZ ;  /* 0x0000002a06067299 */ /* 0x000fe2000800063f */
[----:B------:R-:W-:Y:S01]  /*1760*/  SEL R84, RZ, 0x1, P0 ;  /* 0x00000001ff547807 */ /* 0x000fe20000000000 */
[----:B------:R-:W-:Y:S01]  /*1770*/  ULOP3.LUT UR4, UR4, 0x3fff, URZ, 0xc0, !UPT ;  /* 0x00003fff04047892 */ /* 0x000fe2000f8ec03f */
[----:B------:R-:W-:Y:S01]  /*1780*/  IMAD R80, R3, -0x2, R80 ;  /* 0xfffffffe03507824 */ /* 0x000fe200078e0250 */
[----:B------:R-:W-:Y:S01]  /*1790*/  ULOP3.LUT UR5, UR5, 0x3fff, URZ, 0xc0, !UPT ;  /* 0x00003fff05057892 */ /* 0x000fe2000f8ec03f */
[----:B------:R-:W-:Y:S01]  /*17a0*/  LEA R81, R5, UR52, 0x3 ;  /* 0x0000003405517c11 */ /* 0x000fe2000f8e18ff */
[----:B------:R-:W-:Y:S01]  /*17b0*/  VIADD R83, R83, UR8 ;  /* 0x0000000853537c36 */ /* 0x000fe20008000000 */
[C---:B------:R-:W-:Y:S01]  /*17c0*/  LOP3.LUT R85, R0.reuse, 0x8, RZ, 0x3c, !PT ;  /* 0x0000000800557812 */ /* 0x040fe200078e3cff */
[----:B------:R-:W-:Y:S01]  /*17d0*/  ULDC UR41, c[0x0][0x600] ;  /* 0x0001800000297ab9 */ /* 0x000fe20000000800 */
[----:B------:R-:W-:Y:S01]  /*17e0*/  LOP3.LUT R82, R0, 0x18, RZ, 0x3c, !PT ;  /* 0x0000001800527812 */ /* 0x000fe200078e3cff */
[----:B------:R-:W-:Y:S01]  /*17f0*/  UMOV UR7, 0x1 ;  /* 0x0000000100077882 */ /* 0x000fe20000000000 */
[----:B------:R-:W-:Y:S01]  /*1800*/  SHF.R.S32.HI R77, RZ, 0x1f, R76 ;  /* 0x0000001fff4d7819 */ /* 0x000fe2000001144c */
[----:B------:R-:W-:-:S02]  /*1810*/  ULOP3.LUT UR51, UR39, 0x1, URZ, 0xfc, !UPT ;  /* 0x0000000127337892 */ /* 0x000fc4000f8efc3f */
[----:B------:R-:W-:Y:S02]  /*1820*/  USHF.L.U64.HI UR36, UR54, 0x1, UR37 ;  /* 0x0000000136247899 */ /* 0x000fe40008010225 */
[----:B------:R-:W-:Y:S02]  /*1830*/  UIADD3 UR49, UR49, 0x1fe, URZ ;  /* 0x000001fe31317890 */ /* 0x000fe4000fffe03f */
[----:B------:R-:W-:Y:S02]  /*1840*/  UIADD3 UR41, UR41, -0x1, URZ ;  /* 0xffffffff29297890 */ /* 0x000fe4000fffe03f */
[----:B------:R-:W-:Y:S02]  /*1850*/  USHF.L.U32 UR42, UR7, UR42, URZ ;  /* 0x0000002a072a7299 */ /* 0x000fe4000800063f */
[----:B------:R-:W-:Y:S02]  /*1860*/  UIADD3 UR50, -UR50, UR38, URZ ;  /* 0x0000002632327290 */ /* 0x000fe4000fffe13f */
[----:B------:R-:W-:-:S02]  /*1870*/  ULOP3.LUT UR44, URZ, UR6, URZ, 0x33, !UPT ;  /* 0x000000063f2c7292 */ /* 0x000fc4000f8e333f */
[----:B------:R-:W-:Y:S02]  /*1880*/  USEL UR46, URZ, 0x1, !UP0 ;  /* 0x000000013f2e7887 */ /* 0x000fe4000c000000 */
[----:B------:R-:W-:Y:S02]  /*1890*/  ULOP3.LUT UR47, UR4, 0x10000, URZ, 0xfc, !UPT ;  /* 0x00010000042f7892 */ /* 0x000fe4000f8efc3f */
[----:B------:R-:W-:-:S12]  /*18a0*/  ULOP3.LUT UR48, UR5, 0x10000, URZ, 0xfc, !UPT ;  /* 0x0001000005307892 */ /* 0x000fd8000f8efc3f */
.L_x_133:
[----:B------:R-:W-:-:S04]  /*18b0*/  SHF.L.U32 R0, R84, 0x1f, RZ ;  /* 0x0000001f54007819 */ /* 0x000fc800000006ff */
[----:B------:R-:W0:Y:S02]  /*18c0*/  SYNCS.PHASECHK.TRANS64.TRYWAIT P0, [R81+URZ+-0x8], R0 ;  /* 0xfffff800510075a7 */ /* 0x000e24000800017f */
[----:B012345:R-:W-:Y:S05]  /*18d0*/  @!P0 BRA `(.L_x_18) ;  /* 0x0000005c00bc8947 */ /* 0x03ffea0003800000 */
.L_x_153:
[----:B------:R-:W-:Y:S02]  /*18e0*/  ULDC UR4, c[0x0][0x28c] ;  /* 0x0000a30000047ab9 */ /* 0x000fe40000000800 */
[----:B------:R-:W-:-:S13]  /*18f0*/  ISETP.LT.AND P0, PT, RZ, UR4, PT ;  /* 0x00000004ff007c0c */ /* 0x000fda000bf01270 */
[----:B------:R-:W-:Y:S05]  /*1900*/  @P0 BRA `(.L_x_19) ;  /* 0x0000000000400947 */ /* 0x000fea0003800000 */
[----:B0-----:R-:W-:Y:S01]  /*1910*/  MOV R0, 0x0 ;  /* 0x0000000000007802 */ /* 0x001fe20000000f00 */
[----:B------:R-:W-:Y:S01]  /*1920*/  ULDC.64 UR4, c[0x4][0x68] ;  /* 0x01001a0000047ab9 */ /* 0x000fe20000000a00 */
[----:B------:R-:W-:Y:S01]  /*1930*/  ULDC.64 UR6, c[0x4][0x8] ;  /* 0x0100020000067ab9 */ /* 0x000fe20000000a00 */
[----:B------:R-:W-:Y:S01]  /*1940*/  IMAD.U32 R4, RZ, RZ, UR4 ;  /* 0x00000004ff047e24 */ /* 0x000fe2000f8e00ff */
[----:B------:R0:W1:Y:S01]  /*1950*/  LDC.64 R14, c[0x4][R0] ;  /* 0x01000000000e7b82 */ /* 0x0000620000000a00 */
[----:B------:R-:W-:Y:S01]  /*1960*/  IMAD.U32 R5, RZ, RZ, UR5 ;  /* 0x00000005ff057e24 */ /* 0x000fe2000f8e00ff */
[----:B------:R-:W-:Y:S01]  /*1970*/  ULDC.64 UR4, c[0x4][0x70] ;  /* 0x01001c0000047ab9 */ /* 0x000fe20000000a00 */
[----:B------:R-:W-:Y:S02]  /*1980*/  IMAD.U32 R10, RZ, RZ, UR6 ;  /* 0x00000006ff0a7e24 */ /* 0x000fe4000f8e00ff */
[----:B------:R-:W-:Y:S02]  /*1990*/  IMAD.U32 R6, RZ, RZ, UR4 ;  /* 0x00000004ff067e24 */ /* 0x000fe4000f8e00ff */
[----:B------:R-:W-:-:S02]  /*19a0*/  IMAD.U32 R7, RZ, RZ, UR5 ;  /* 0x00000005ff077e24 */ /* 0x000fc4000f8e00ff */
[----:B------:R-:W-:Y:S02]  /*19b0*/  IMAD.U32 R11, RZ, RZ, UR7 ;  /* 0x00000007ff0b7e24 */ /* 0x000fe4000f8e00ff */
[----:B------:R-:W-:Y:S02]  /*19c0*/  IMAD.MOV.U32 R8, RZ, RZ, 0x1e1 ;  /* 0x000001e1ff087424 */ /* 0x000fe400078e00ff */
[----:B------:R-:W-:Y:S02]  /*19d0*/  IMAD.MOV.U32 R12, RZ, RZ, 0x1 ;  /* 0x00000001ff0c7424 */ /* 0x000fe400078e00ff */
[----:B0-----:R-:W-:-:S07]  /*19e0*/  IMAD.MOV.U32 R13, RZ, RZ, RZ ;  /* 0x000000ffff0d7224 */ /* 0x001fce00078e00ff */
[----:B------:R-:W-:-:S07]  /*19f0*/  LEPC R20, `(.L_x_19) ;  /* 0x000000001014794e */ /* 0x000fce0000000000 */
[----:B-1---5:R-:W-:Y:S05]  /*1a00*/  CALL.ABS.NOINC R14 ;  /* 0x000000000e007343 */ /* 0x022fea0003c00000 */
.L_x_19:
[----:B0-----:R-:W-:-:S05]  /*1a10*/  IMAD.U32 R0, RZ, RZ, UR51 ;  /* 0x00000033ff007e24 */ /* 0x001fca000f8e00ff */
[----:B------:R-:W-:-:S13]  /*1a20*/  ISETP.NE.AND P0, PT, R0, 0x3, PT ;  /* 0x000000030000780c */ /* 0x000fda0003f05270 */
[----:B------:R-:W-:Y:S05]  /*1a30*/  @!P0 BRA `(.L_x_20) ;  /* 0x0000000000048947 */ /* 0x000fea0003800000 */
[----:B------:R-:W-:Y:S01]  /*1a40*/  BPT.TRAP 0x1 ;  /* 0x000000040000795c */ /* 0x000fe20000300000 */
.L_x_20:
[----:B------:R-:W-:Y:S02]  /*1a50*/  IMAD.U32 R3, RZ, RZ, UR43 ;  /* 0x0000002bff037e24 */ /* 0x000fe4000f8e00ff */
[----:B------:R-:W-:-:S03]  /*1a60*/  IMAD.U32 R0, RZ, RZ, UR46 ;  /* 0x0000002eff007e24 */ /* 0x000fc6000f8e00ff */
[----:B------:R-:W-:Y:S02]  /*1a70*/  LEA R3, R3, UR40, 0x3 ;  /* 0x0000002803037c11 */ /* 0x000fe4000f8e18ff */
[----:B------:R-:W-:-:S04]  /*1a80*/  SHF.L.U32 R0, R0, 0x1f, RZ ;  /* 0x0000001f00007819 */ /* 0x000fc800000006ff */
[----:B------:R0:W1:Y:S01]  /*1a90*/  SYNCS.PHASECHK.TRANS64.TRYWAIT P1, [R3+URZ], R0 ;  /* 0x00000000030075a7 */ /* 0x000062000802017f */
[----:B------:R-:W-:Y:S05]  /*1aa0*/  @!P0 BRA `(.L_x_21) ;  /* 0x0000000000048947 */ /* 0x000fea0003800000 */
[----:B------:R-:W-:Y:S01]  /*1ab0*/  BPT.TRAP 0x1 ;  /* 0x000000040000795c */ /* 0x000fe20000300000 */
.L_x_21:
[----:B-1----:R-:W-:Y:S05]  /*1ac0*/  @P1 BRA `(.L_x_22) ;  /* 0x0000000000081947 */ /* 0x002fea0003800000 */
[----:B------:R-:W1:Y:S02]  /*1ad0*/  SYNCS.PHASECHK.TRANS64.TRYWAIT P1, [R3+URZ], R0 ;  /* 0x00000000030075a7 */ /* 0x000e64000802017f */
[----:B-1----:R-:W-:Y:S05]  /*1ae0*/  @!P1 BRA `(.L_x_23) ;  /* 0x0000005c004c9947 */ /* 0x002fea0003800000 */
.L_x_22:
[----:B------:R-:W-:Y:S05]  /*1af0*/  WARPSYNC.ALL ;  /* 0x0000000000007948 */ /* 0x000fea0003800000 */
[----:B------:R-:W-:Y:S01]  /*1b00*/  ULEA UR9, UR43, UR47, 0xb ;  /* 0x0000002f2b097291 */ /* 0x000fe2000f8e583f */
[----:B------:R-:W-:Y:S01]  /*1b10*/  WARPGROUP.ARRIVE ;  /* 0x00000000000079c5 */ /* 0x000fe20000000000 */
[----:B------:R-:W-:Y:S01]  /*1b20*/  UIMAD UR8, UR43, 0xc00, UR48 ;  /* 0x00000c002b0878a4 */ /* 0x000fe2000f8e0230 */
[----:B01----:R-:W-:Y:S01]  /*1b30*/  IMAD.U32 R0, RZ, RZ, UR50 ;  /* 0x00000032ff007e24 */ /* 0x003fe2000f8e00ff */
[----:B------:R-:W-:Y:S01]  /*1b40*/  UMOV UR5, 0x40000040 ;  /* 0x4000004000057882 */ /* 0x000fe20000000000 */
[----:B------:R-:W-:-:S02]  /*1b50*/  UMOV UR7, 0x40000040 ;  /* 0x4000004000077882 */ /* 0x000fc40000000000 */
[----:B------:R-:W-:Y:S01]  /*1b60*/  UMOV UR4, UR9 ;  /* 0x0000000900047c82 */ /* 0x000fe20008000000 */
[----:B------:R-:W-:Y:S01]  /*1b70*/  ISETP.GE.AND P1, PT, R0, 0x1, PT ;  /* 0x000000010000780c */ /* 0x000fe20003f26270 */
[----:B------:R-:W-:Y:S02]  /*1b80*/  UMOV UR6, UR8 ;  /* 0x0000000800067c82 */ /* 0x000fe40008000000 */
[----:B------:R-:W-:Y:S01]  /*1b90*/  HGMMA.64x96x16.F32.BF16 R24, gdesc[UR4], RZ, !UPT, gsb0 ;  /* 0x01600000041879f0 */ /* 0x000fe2000c0018ff */
[----:B------:R-:W-:Y:S02]  /*1ba0*/  UIADD3 UR4, UR9, 0x2, URZ ;  /* 0x0000000209047890 */ /* 0x000fe4000fffe03f */
[----:B------:R-:W-:Y:S01]  /*1bb0*/  UIADD3 UR6, UR8, 0x2, URZ ;  /* 0x0000000208067890 */ /* 0x000fe2000fffe03f */
[----:B------:R-:W-:Y:S01]  /*1bc0*/  UMOV UR5, 0x40000040 ;  /* 0x4000004000057882 */ /* 0x000fe20000000000 */
[----:B------:R-:W-:Y:S01]  /*1bd0*/  UMOV UR7, 0x40000040 ;  /* 0x4000004000077882 */ /* 0x000fe20000000000 */
[----:B------:R-:W-:-:S02]  /*1be0*/  WARPGROUP.DEPBAR.LE gsb0, 0x0 ;  /* 0x00008000000079c5 */ /* 0x000fc40000010000 */
[----:B------:R-:W-:-:S06]  /*1bf0*/  WARPGROUP.ARRIVE ;  /* 0x00000000000079c5 */ /* 0x000fcc0000000000 */
[----:B------:R-:W-:Y:S01]  /*1c00*/  HGMMA.64x96x16.F32.BF16 R24, gdesc[UR4], R24, gsb0 ;  /* 0x01600000041879f0 */ /* 0x000fe20008001818 */
[----:B------:R-:W-:Y:S02]  /*1c10*/  UIADD3 UR4, UR9, 0x4, URZ ;  /* 0x0000000409047890 */ /* 0x000fe4000fffe03f */
[----:B------:R-:W-:Y:S01]  /*1c20*/  UIADD3 UR6, UR8, 0x4, URZ ;  /* 0x0000000408067890 */ /* 0x000fe2000fffe03f */
[----:B------:R-:W-:Y:S01]  /*1c30*/  UMOV UR5, 0x40000040 ;  /* 0x4000004000057882 */ /* 0x000fe20000000000 */
[----:B------:R-:W-:Y:S01]  /*1c40*/  UMOV UR7, 0x40000040 ;  /* 0x4000004000077882 */ /* 0x000fe20000000000 */
[----:B------:R-:W-:Y:S02]  /*1c50*/  WARPGROUP.DEPBAR.LE gsb0, 0x0 ;  /* 0x00008000000079c5 */ /* 0x000fe40000010000 */
        /* <DEDUP_REMOVED lines=92> */
[----:B------:R-:W-:Y:S03]  /*2220*/  HGMMA.64x96x16.F32.BF16 R24, gdesc[UR4], R24, gsb0 ;  /* 0x01600000041879f0 */ /* 0x000fe60008001818 */
[----:B------:R-:W-:Y:S02]  /*2230*/  WARPGROUP.DEPBAR.LE gsb0, 0x0 ;  /* 0x00008000000079c5 */ /* 0x000fe40000010000 */
[----:B------:R-:W-:Y:S05]  /*2240*/  @!P1 BRA `(.L_x_24) ;  /* 0x0000000800689947 */ /* 0x000fea0003800000 */
[----:B------:R-:W-:Y:S01]  /*2250*/  UIADD3 UR8, UR43, 0x1, URZ ;  /* 0x000000012b087890 */ /* 0x000fe2000fffe03f */
[----:B------:R-:W-:Y:S02]  /*2260*/  IMAD.U32 R0, RZ, RZ, UR50 ;  /* 0x00000032ff007e24 */ /* 0x000fe4000f8e00ff */
[----:B------:R-:W-:Y:S01]  /*2270*/  IMAD.U32 R3, RZ, RZ, UR43 ;  /* 0x0000002bff037e24 */ /* 0x000fe2000f8e00ff */
[----:B------:R-:W-:-:S04]  /*2280*/  UISETP.NE.AND UP0, UPT, UR8, 0x2, UPT ;  /* 0x000000020800788c */ /* 0x000fc8000bf05270 */
[----:B------:R-:W-:Y:S02]  /*2290*/  USEL UR4, URZ, 0x1, UP0 ;  /* 0x000000013f047887 */ /* 0x000fe40008000000 */
[----:B------:R-:W-:Y:S02]  /*22a0*/  USEL UR8, UR8, URZ, UP0 ;  /* 0x0000003f08087287 */ /* 0x000fe40008000000 */
[----:B------:R-:W-:-:S06]  /*22b0*/  ULOP3.LUT UR4, UR46, UR4, URZ, 0x3c, !UPT ;  /* 0x000000042e047292 */ /* 0x000fcc000f8e3c3f */
[----:B------:R-:W-:-:S07]  /*22c0*/  IMAD.U32 R6, RZ, RZ, UR4 ;  /* 0x00000004ff067e24 */ /* 0x000fce000f8e00ff */
.L_x_31:
[----:B------:R-:W-:Y:S05]  /*22d0*/  @!P0 BRA `(.L_x_25) ;  /* 0x0000000000048947 */ /* 0x000fea0003800000 */
[----:B------:R-:W-:Y:S01]  /*22e0*/  BPT.TRAP 0x1 ;  /* 0x000000040000795c */ /* 0x000fe20000300000 */
.L_x_25:
[----:B------:R-:W-:Y:S01]  /*22f0*/  ULEA UR4, UR8, UR40, 0x3 ;  /* 0x0000002808047291 */ /* 0x000fe2000f8e183f */
[----:B------:R-:W-:-:S08]  /*2300*/  SHF.L.U32 R4, R6, 0x1f, RZ ;  /* 0x0000001f06047819 */ /* 0x000fd000000006ff */
[----:B------:R0:W1:Y:S01]  /*2310*/  SYNCS.PHASECHK.TRANS64.TRYWAIT P1, [UR4], R4 ;  /* 0x00000004ff0075a7 */ /* 0x0000620008020144 */
[----:B------:R-:W-:Y:S05]  /*2320*/  @!P0 BRA `(.L_x_26) ;  /* 0x0000000000048947 */ /* 0x000fea0003800000 */
[----:B------:R-:W-:Y:S01]  /*2330*/  BPT.TRAP 0x1 ;  /* 0x000000040000795c */ /* 0x000fe20000300000 */
.L_x_26:
[----:B-1----:R-:W-:Y:S05]  /*2340*/  @P1 BRA `(.L_x_27) ;  /* 0x0000000000081947 */ /* 0x002fea0003800000 */
[----:B------:R-:W1:Y:S02]  /*2350*/  SYNCS.PHASECHK.TRANS64.TRYWAIT P1, [UR4], R4 ;  /* 0x00000004ff0075a7 */ /* 0x000e640008020144 */
[----:B-1----:R-:W-:Y:S05]  /*2360*/  @!P1 BRA `(.L_x_28) ;  /* 0x0000005400409947 */ /* 0x002fea0003800000 */
.L_x_27:
[----:B------:R-:W-:Y:S01]  /*2370*/  UIMAD UR9, UR8, 0xc00, UR48 ;  /* 0x00000c00080978a4 */ /* 0x000fe2000f8e0230 */
[----:B------:R-:W-:Y:S01]  /*2380*/  WARPGROUP.ARRIVE ;  /* 0x00000000000079c5 */ /* 0x000fe20000000000 */
[----:B------:R-:W-:Y:S01]  /*2390*/  ULEA UR10, UR8, UR47, 0xb ;  /* 0x0000002f080a7291 */ /* 0x000fe2000f8e583f */
[----:B------:R-:W-:Y:S01]  /*23a0*/  UMOV UR7, 0x40000040 ;  /* 0x4000004000077882 */ /* 0x000fe20000000000 */
[----:B------:R-:W-:-:S03]  /*23b0*/  UMOV UR5, 0x40000040 ;  /* 0x4000004000057882 */ /* 0x000fc60000000000 */
[----:B------:R-:W-:Y:S02]  /*23c0*/  UMOV UR6, UR9 ;  /* 0x0000000900067c82 */ /* 0x000fe40008000000 */
[----:B------:R-:W-:Y:S02]  /*23d0*/  UMOV UR4, UR10 ;  /* 0x0000000a00047c82 */ /* 0x000fe40008000000 */
[----:B------:R-:W-:Y:S01]  /*23e0*/  HGMMA.64x96x16.F32.BF16 R24, gdesc[UR4], R24, gsb0 ;  /* 0x01600000041879f0 */ /* 0x000fe20008001818 */
        /* <DEDUP_REMOVED lines=107> */
[----:B------:R-:W-:Y:S01]  /*2aa0*/  BPT.TRAP 0x1 ;  /* 0x000000040000795c */ /* 0x000fe20000300000 */
.L_x_29:
[----:B------:R-:W-:Y:S01]  /*2ab0*/  ISETP.NE.AND P1, PT, R23, RZ, PT ;  /* 0x000000ff1700720c */ /* 0x000fe20003f25270 */
[----:B------:R-:W-:-:S12]  /*2ac0*/  UISETP.GT.U32.AND UP0, UPT, UR39, 0x1, UPT ;  /* 0x000000012700788c */ /* 0x000fd8000bf04070 */
[----:B01----:R-:W-:-:S05]  /*2ad0*/  @P1 LEA R4, R3, UR40, 0x3 ;  /* 0x0000002803041c11 */ /* 0x003fca000f8e18ff */
[----:B------:R-:W-:-:S05]  /*2ae0*/  @P1 VIADD R5, R4, 0x10 ;  /* 0x0000001004051836 */ /* 0x000fca0000000000 */
[----:B------:R-:W-:-:S04]  /*2af0*/  @P1 PRMT R5, R22, 0x654, R5 ;  /* 0x0000065416051816 */ /* 0x000fc80000000005 */
[----:B------:R0:W-:Y:S01]  /*2b00*/  @P1 SYNCS.ARRIVE.TRANS64.RED.A1T0 RZ, [R5+URZ], RZ ;  /* 0x000000ff05ff19a7 */ /* 0x0001e2000810043f */
[----:B------:R-:W-:-:S13]  /*2b10*/  PLOP3.LUT P1, PT, PT, PT, UP0, 0x80, 0x0 ;  /* 0x000000000000781c */ /* 0x000fda0003f2f008 */
[----:B0-----:R-:W-:Y:S05]  /*2b20*/  @P1 BRA `(.L_x_30) ;  /* 0x0000000000041947 */ /* 0x001fea0003800000 */
[----:B------:R-:W-:Y:S01]  /*2b30*/  BPT.TRAP 0x1 ;  /* 0x000000040000795c */ /* 0x000fe20000300000 */
.L_x_30:
[----:B------:R-:W-:Y:S01]  /*2b40*/  UIADD3 UR8, UR8, 0x1, URZ ;  /* 0x0000000108087890 */ /* 0x000fe2000fffe03f */
[C---:B------:R-:W-:Y:S01]  /*2b50*/  ISETP.GT.AND P2, PT, R0.reuse, 0x1, PT ;  /* 0x000000010000780c */ /* 0x040fe20003f44270 */
[----:B------:R-:W-:Y:S02]  /*2b60*/  VIADD R3, R3, 0x1 ;  /* 0x0000000103037836 */ /* 0x000fe40000000000 */
[----:B------:R-:W-:Y:S01]  /*2b70*/  UISETP.NE.AND UP0, UPT, UR8, 0x2, UPT ;  /* 0x000000020800788c */ /* 0x000fe2000bf05270 */
[----:B------:R-:W-:Y:S02]  /*2b80*/  VIADD R0, R0, 0xffffffff ;  /* 0xffffffff00007836 */ /* 0x000fe40000000000 */
[C---:B------:R-:W-:Y:S01]  /*2b90*/  ISETP.NE.AND P1, PT, R3.reuse, 0x2, PT ;  /* 0x000000020300780c */ /* 0x040fe20003f25270 */
[----:B------:R-:W-:Y:S02]  /*2ba0*/  USEL UR4, URZ, 0x1, UP0 ;  /* 0x000000013f047887 */ /* 0x000fe40008000000 */
[----:B------:R-:W-:Y:S01]  /*2bb0*/  USEL UR8, UR8, URZ, UP0 ;  /* 0x0000003f08087287 */ /* 0x000fe20008000000 */
[----:B------:R-:W-:-:S03]  /*2bc0*/  SEL R3, R3, RZ, P1 ;  /* 0x000000ff03037207 */ /* 0x000fc60000800000 */
[----:B------:R-:W-:Y:S01]  /*2bd0*/  LOP3.LUT R6, R6, UR4, RZ, 0x3c, !PT ;  /* 0x0000000406067c12 */ /* 0x000fe2000f8e3cff */
[----:B------:R-:W-:Y:S07]  /*2be0*/  @P2 BRA `(.L_x_31) ;  /* 0xfffffff400b82947 */ /* 0x000fee000383ffff */
.L_x_24:
[----:B------:R-:W0:Y:S01]  /*2bf0*/  LDC R0, c[0x0][0x28c] ;  /* 0x0000a300ff007b82 */ /* 0x000e220000000800 */
[----:B------:R1:W-:Y:S01]  /*2c00*/  SYNCS.ARRIVE.TRANS64.A1T0 RZ, [R85+UR52], RZ ;  /* 0x000000ff55ff79a7 */ /* 0x0003e20008100034 */
[----:B0-----:R-:W-:-:S13]  /*2c10*/  ISETP.GE.AND P1, PT, R0, 0x1, PT ;  /* 0x000000010000780c */ /* 0x001fda0003f26270 */
[----:B-1----:R-:W-:Y:S05]  /*2c20*/  @!P1 BRA `(.L_x_32) ;  /* 0x0000000000409947 */ /* 0x002fea0003800000 */
[----:B------:R-:W-:Y:S05]  /*2c30*/  @!P0 BRA `(.L_x_33) ;  /* 0x0000000000048947 */ /* 0x000fea0003800000 */
[----:B------:R-:W-:Y:S01]  /*2c40*/  BPT.TRAP 0x1 ;  /* 0x000000040000795c */ /* 0x000fe20000300000 */
.L_x_33:
[----:B------:R-:W-:Y:S01]  /*2c50*/  ISETP.NE.AND P0, PT, R23, RZ, PT ;  /* 0x000000ff1700720c */ /* 0x000fe20003f05270 */
[----:B------:R-:W-:-:S12]  /*2c60*/  IMAD.U32 R3, RZ, RZ, UR40 ;  /* 0x00000028ff037e24 */ /* 0x000fd8000f8e00ff */
[----:B------:R-:W-:-:S05]  /*2c70*/  VOTEU.ANY UP0, P0 ;  /* 0x00000000003f7886 */ /* 0x000fca0000000100 */
[----:B------:R-:W-:Y:S02]  /*2c80*/  @UP0 UIADD3 UR4, UR50, UR43, URZ ;  /* 0x0000002b32040290 */ /* 0x000fe4000fffe03f */
[----:B------:R-:W-:-:S04]  /*2c90*/  UISETP.GT.U32.AND UP0, UPT, UR39, 0x1, UPT ;  /* 0x000000012700788c */ /* 0x000fc8000bf04070 */
[----:B------:R-:W-:-:S04]  /*2ca0*/  IMAD.U32 R0, RZ, RZ, UR4 ;  /* 0x00000004ff007e24 */ /* 0x000fc8000f8e00ff */
[----:B------:R-:W-:-:S05]  /*2cb0*/  @P0 IMAD.SHL.U32 R0, R0, 0x8, RZ ;  /* 0x0000000800000824 */ /* 0x000fca00078e00ff */
[----:B------:R-:W-:-:S04]  /*2cc0*/  @P0 LOP3.LUT R0, R0, 0x8, RZ, 0xc0, !PT ;  /* 0x0000000800000812 */ /* 0x000fc800078ec0ff */
[----:B------:R-:W-:-:S04]  /*2cd0*/  @P0 IADD3 R3, R3, 0x10, R0 ;  /* 0x0000001003030810 */ /* 0x000fc80007ffe000 */
[----:B------:R-:W-:-:S04]  /*2ce0*/  @P0 PRMT R3, R22, 0x654, R3 ;  /* 0x0000065416030816 */ /* 0x000fc80000000003 */
[----:B------:R0:W-:Y:S01]  /*2cf0*/  @P0 SYNCS.ARRIVE.TRANS64.RED.A1T0 RZ, [R3+URZ], RZ ;  /* 0x000000ff03ff09a7 */ /* 0x0001e2000810043f */
[----:B------:R-:W-:-:S13]  /*2d00*/  PLOP3.LUT P0, PT, PT, PT, UP0, 0x80, 0x0 ;  /* 0x000000000000781c */ /* 0x000fda0003f0f008 */
[----:B0-----:R-:W-:Y:S05]  /*2d10*/  @P0 BRA `(.L_x_32) ;  /* 0x0000000000040947 */ /* 0x001fea0003800000 */
[----:B------:R-:W-:Y:S01]  /*2d20*/  BPT.TRAP 0x1 ;  /* 0x000000040000795c */ /* 0x000fe20000300000 */
.L_x_32:
[----:B------:R-:W-:Y:S02]  /*2d30*/  SHF.L.U32 R0, R84, 0x1f, RZ ;  /* 0x0000001f54007819 */ /* 0x000fe400000006ff */
[----:B------:R-:W-:Y:S02]  /*2d40*/  SHF.R.S32.HI R9, RZ, 0x1f, R19 ;  /* 0x0000001fff097819 */ /* 0x000fe40000011413 */
[----:B------:R-:W0:Y:S02]  /*2d50*/  SYNCS.PHASECHK.TRANS64.TRYWAIT P0, [R81+URZ+0x8], R0 ;  /* 0x00000800510075a7 */ /* 0x000e24000800017f */
[----:B0-----:R-:W-:Y:S05]  /*2d60*/  @!P0 BRA `(.L_x_34) ;  /* 0x0000004800d88947 */ /* 0x001fea0003800000 */
.L_x_154:
[----:B------:R-:W-:Y:S01]  /*2d70*/  ULDC.64 UR4, c[0x0][0x5d0] ;  /* 0x0001740000047ab9 */ /* 0x000fe20000000a00 */
[----:B------:R-:W-:Y:S01]  /*2d80*/  ULDC UR6, c[0x0][0x284] ;  /* 0x0000a10000067ab9 */ /* 0x000fe20000000800 */
[----:B0-----:R-:W-:Y:S02]  /*2d90*/  IMAD R0, R9, UR4, RZ ;  /* 0x0000000409007c24 */ /* 0x001fe4000f8e02ff */
[----:B------:R-:W-:Y:S02]  /*2da0*/  IMAD R10, R2, 0x60, RZ ;  /* 0x00000060020a7824 */ /* 0x000fe400078e02ff */
[C---:B------:R-:W-:Y:S02]  /*2db0*/  IMAD R5, R19.reuse, UR5, R0 ;  /* 0x0000000513057c24 */ /* 0x040fe4000f8e0200 */
[----:B------:R-:W-:Y:S01]  /*2dc0*/  IMAD.SHL.U32 R0, R18, 0x40, RZ ;  /* 0x0000004012007824 */ /* 0x000fe200078e00ff */
[----:B------:R-:W-:Y:S01]  /*2dd0*/  SHF.R.S32.HI R11, RZ, 0x1f, R10 ;  /* 0x0000001fff0b7819 */ /* 0x000fe2000001140a */
[----:B------:R-:W-:Y:S01]  /*2de0*/  IMAD.WIDE.U32 R2, R19, UR4, R76 ;  /* 0x0000000413027c25 */ /* 0x000fe2000f8e004c */
[----:B------:R-:W-:-:S02]  /*2df0*/  ULDC.64 UR4, c[0x0][0x5c8] ;  /* 0x0001720000047ab9 */ /* 0x000fc40000000a00 */
[----:B------:R-:W-:Y:S01]  /*2e00*/  ISETP.GE.AND P0, PT, R0, UR6, PT ;  /* 0x0000000600007c0c */ /* 0x000fe2000bf06270 */
[----:B------:R-:W-:Y:S01]  /*2e10*/  ULDC UR6, c[0x0][0x288] ;  /* 0x0000a20000067ab9 */ /* 0x000fe20000000800 */
[----:B------:R-:W-:Y:S01]  /*2e20*/  IADD3 R2, P1, R10, R2, RZ ;  /* 0x000000020a027210 */ /* 0x000fe20007f3e0ff */
[----:B------:R-:W-:Y:S01]  /*2e30*/  IMAD.WIDE R14, R18, 0x40, R74 ;  /* 0x00000040120e7825 */ /* 0x000fe200078e024a */
[----:B------:R-:W-:Y:S02]  /*2e40*/  ISETP.GE.OR P0, PT, R10, UR6, P0 ;  /* 0x000000060a007c0c */ /* 0x000fe40008706670 */
[----:B------:R-:W-:Y:S01]  /*2e50*/  IADD3.X R3, R11, R3, R5, P1, !PT ;  /* 0x000000030b037210 */ /* 0x000fe20000ffe405 */
[----:B------:R-:W-:-:S04]  /*2e60*/  IMAD R7, R15, UR4, RZ ;  /* 0x000000040f077c24 */ /* 0x000fc8000f8e02ff */
[C---:B------:R-:W-:Y:S02]  /*2e70*/  IMAD R7, R14.reuse, UR5, R7 ;  /* 0x000000050e077c24 */ /* 0x040fe4000f8e0207 */
[----:B------:R-:W-:-:S04]  /*2e80*/  IMAD.WIDE.U32 R20, R14, UR4, R2 ;  /* 0x000000040e147c25 */ /* 0x000fc8000f8e0002 */
[----:B------:R-:W-:Y:S05]  /*2e90*/  @P0 BRA `(.L_x_35) ;  /* 0x0000003000200947 */ /* 0x000fea0003800000 */
[----:B-----5:R-:W-:Y:S01]  /*2ea0*/  FSETP.NEU.AND P1, PT, R73, RZ, PT ;  /* 0x000000ff4900720b */ /* 0x020fe20003f2d000 */
[----:B------:R-:W-:Y:S01]  /*2eb0*/  IMAD.IADD R18, R80, 0x1, -R10 ;  /* 0x0000000150127824 */ /* 0x000fe200078e0a0a */
[----:B------:R-:W-:Y:S01]  /*2ec0*/  BSSY B0, `(.L_x_35) ;  /* 0x0000305000007945 */ /* 0x000fe20003800000 */
[----:B------:R-:W-:Y:S02]  /*2ed0*/  IMAD.IADD R0, R83, 0x1, -R0 ;  /* 0x0000000153007824 */ /* 0x000fe400078e0a00 */
[----:B------:R-:W-:Y:S01]  /*2ee0*/  IMAD.IADD R7, R21, 0x1, R7 ;  /* 0x0000000115077824 */ /* 0x000fe200078e0207 */
[----:B------:R-:W-:-:S04]  /*2ef0*/  ISETP.GT.AND P0, PT, R18, RZ, PT ;  /* 0x000000ff1200720c */ /* 0x000fc80003f04270 */
[----:B------:R-:W-:-:S03]  /*2f00*/  ISETP.GT.AND P2, PT, R0, RZ, P0 ;  /* 0x000000ff0000720c */ /* 0x000fc60000744270 */
[----:B------:R-:W-:Y:S10]  /*2f10*/  @!P1 BRA `(.L_x_36) ;  /* 0x0000002000849947 */ /* 0x000ff40003800000 */
[----:B------:R-:W0:Y:S01]  /*2f20*/  LDC.64 R86, c[0x0][0x5b8] ;  /* 0x00016e00ff567b82 */ /* 0x000e220000000a00 */
[----:B------:R-:W-:-:S07]  /*2f30*/  ULDC.64 UR4, c[0x0][0x5c0] ;  /* 0x0001700000047ab9 */ /* 0x000fce0000000a00 */
[----:B------:R-:W1:Y:S08]  /*2f40*/  LDC.64 R90, c[0x0][0x5b0] ;  /* 0x00016c00ff5a7b82 */ /* 0x000e700000000a00 */
[----:B------:R-:W2:Y:S01]  /*2f50*/  LDC.64 R92, c[0x0][0x5a8] ;  /* 0x00016a00ff5c7b82 */ /* 0x000ea20000000a00 */
[-C--:B0-----:R-:W-:Y:S02]  /*2f60*/  IMAD R4, R9, R86.reuse, RZ ;  /* 0x0000005609047224 */ /* 0x081fe400078e02ff */
[----:B------:R-:W-:-:S04]  /*2f70*/  IMAD.WIDE.U32 R2, R19, R86, R76 ;  /* 0x0000005613027225 */ /* 0x000fc800078e004c */
[----:B------:R-:W-:Y:S01]  /*2f80*/  IMAD R87, R19, R87, R4 ;  /* 0x0000005713577224 */ /* 0x000fe200078e0204 */
[----:B------:R-:W-:Y:S01]  /*2f90*/  IADD3 R4, P1, R10, R2, RZ ;  /* 0x000000020a047210 */ /* 0x000fe20007f3e0ff */
[----:B-1----:R-:W-:-:S03]  /*2fa0*/  IMAD R2, R15, R90, RZ ;  /* 0x0000005a0f027224 */ /* 0x002fc600078e02ff */
[----:B------:R-:W-:Y:S01]  /*2fb0*/  IADD3.X R5, R11, R3, R87, P1, !PT ;  /* 0x000000030b057210 */ /* 0x000fe20000ffe457 */
[C---:B------:R-:W-:Y:S02]  /*2fc0*/  IMAD R89, R14.reuse, R91, R2 ;  /* 0x0000005b0e597224 */ /* 0x040fe400078e0202 */
[----:B------:R-:W-:-:S04]  /*2fd0*/  IMAD.WIDE.U32 R2, R14, R90, R4 ;  /* 0x0000005a0e027225 */ /* 0x000fc800078e0004 */
[----:B------:R-:W-:Y:S01]  /*2fe0*/  IMAD.IADD R3, R3, 0x1, R89 ;  /* 0x0000000103037824 */ /* 0x000fe200078e0259 */
[----:B--2---:R-:W-:-:S04]  /*2ff0*/  LEA R8, P1, R2, R92, 0x1 ;  /* 0x0000005c02087211 */ /* 0x004fc800078208ff */
[----:B------:R-:W-:-:S05]  /*3000*/  LEA.HI.X R9, R2, R93, R3, 0x1, P1 ;  /* 0x0000005d02097211 */ /* 0x000fca00008f0c03 */
[----:B------:R-:W2:Y:S01]  /*3010*/  @P2 LDG.E.LTC128B.U16 R21, desc[UR56][R8.64] ;  /* 0x0000003808152981 */ /* 0x000ea2000c1e1520 */
[----:B------:R-:W-:Y:S01]  /*3020*/  IMAD.WIDE.U32 R2, R14, R90, R10 ;  /* 0x0000005a0e027225 */ /* 0x000fe200078e000a */
[----:B------:R-:W-:Y:S02]  /*3030*/  BSSY B1, `(.L_x_37) ;  /* 0x0000015000017945 */ /* 0x000fe40003800000 */
[----:B------:R-:W-:-:S04]  /*3040*/  IADD3 R12, P1, R76, R2, RZ ;  /* 0x000000024c0c7210 */ /* 0x000fc80007f3e0ff */
[----:B------:R-:W-:Y:S02]  /*3050*/  IADD3.X R13, R77, R89, R3, P1, !PT ;  /* 0x000000594d0d7210 */ /* 0x000fe40000ffe403 */
[----:B------:R-:W-:Y:S01]  /*3060*/  LEA R6, P1, R20, UR4, 0x1 ;  /* 0x0000000414067c11 */ /* 0x000fe2000f8208ff */
[----:B------:R-:W-:-:S03]  /*3070*/  IMAD.WIDE.U32 R12, R19, R86, R12 ;  /* 0x00000056130c7225 */ /* 0x000fc600078e000c */
[----:B------:R-:W-:Y:S02]  /*3080*/  LEA.HI.X R7, R20, UR5, R7, 0x1, P1 ;  /* 0x0000000514077c11 */ /* 0x000fe400088f0c07 */
[----:B------:R-:W-:-:S04]  /*3090*/  ISETP.GT.AND P1, PT, R18, 0x1, PT ;  /* 0x000000011200780c */ /* 0x000fc80003f24270 */
[----:B------:R-:W-:Y:S01]  /*30a0*/  ISETP.GT.AND P3, PT, R0, RZ, P1 ;  /* 0x000000ff0000720c */ /* 0x000fe20000f64270 */
[----:B--2---:R-:W-:-:S04]  /*30b0*/  IMAD.U32 R2, R21, 0x10000, RZ ;  /* 0x0001000015027824 */ /* 0x004fc800078e00ff */
[----:B------:R-:W-:Y:S01]  /*30c0*/  FMUL R3, R2, R73 ;  /* 0x0000004902037220 */ /* 0x000fe20000400000 */
[----:B------:R-:W-:-:S03]  /*30d0*/  LEA R2, P4, R12, R92, 0x1 ;  /* 0x0000005c0c027211 */ /* 0x000fc600078808ff */
[----:B------:R-:W-:-:S05]  /*30e0*/  FFMA R3, R24, R72, R3 ;  /* 0x0000004818037223 */ /* 0x000fca0000000003 */
[----:B------:R-:W-:Y:S01]  /*30f0*/  F2FP.BF16.F32.PACK_AB R8, RZ, R3 ;  /* 0x00000003ff08723e */ /* 0x000fe200000010ff */
[----:B------:R-:W-:-:S03]  /*3100*/  IMAD.IADD R3, R87, 0x1, R13 ;  /* 0x0000000157037824 */ /* 0x000fc600078e020d */
[----:B------:R-:W-:Y:S01]  /*3110*/  PRMT R9, R8, 0x7610, R9 ;  /* 0x0000761008097816 */ /* 0x000fe20000000009 */
[----:B------:R-:W-:Y:S01]  /*3120*/  IMAD.SHL.U32 R8, R90, 0x8, RZ ;  /* 0x000000085a087824 */ /* 0x000fe200078e00ff */
[----:B------:R-:W-:-:S03]  /*3130*/  LEA.HI.X R3, R12, R93, R3, 0x1, P4 ;  /* 0x0000005d0c037211 */ /* 0x000fc600020f0c03 */
[----:B------:R0:W-:Y:S02]  /*3140*/  @P2 STG.E.U16 desc[UR56][R6.64], R9 ;  /* 0x0000000906002986 */ /* 0x0001e4000c101538 */
[----:B0-----:R-:W-:Y:S01]  /*3150*/  SHF.L.U64.HI R9, R90, 0x3, R91 ;  /* 0x000000035a097819 */ /* 0x001fe2000001025b */
[----:B------:R-:W-:Y:S06]  /*3160*/  @!P3 BRA `(.L_x_38) ;  /* 0x000000000004b947 */ /* 0x000fec0003800000 */
[----:B------:R0:W5:Y:S02]  /*3170*/  LDG.E.LTC128B.U16 R21, desc[UR56][R2.64+0x2] ;  /* 0x0000023802157981 */ /* 0x000164000c1e1520 */
.L_x_38:
[----:B------:R-:W-:Y:S05]  /*3180*/  BSYNC B1 ;  /* 0x0000000000017941 */ /* 0x000fea0003800000 */
.L_x_37:
[----:B------:R-:W-:Y:S01]  /*3190*/  IMAD.WIDE.U32 R8, R14, R90, R8 ;  /* 0x0000005a0e087225 */ /* 0x000fe200078e0008 */
[----:B------:R-:W-:-:S03]  /*31a0*/  ISETP.GT.AND P0, PT, R0, 0x8, P0 ;  /* 0x000000080000780c */ /* 0x000fc60000704270 */
[----:B-----5:R-:W-:Y:S01]  /*31b0*/  IMAD.U32 R12, R21, 0x10000, RZ ;  /* 0x00010000150c7824 */ /* 0x020fe200078e00ff */
[----:B------:R-:W-:Y:S01]  /*31c0*/  IADD3 R4, P2, R4, R8, RZ ;  /* 0x0000000804047210 */ /* 0x000fe20007f5e0ff */
[----:B------:R-:W-:Y:S02]  /*31d0*/  IMAD.IADD R89, R89, 0x1, R9 ;  /* 0x0000000159597824 */ /* 0x000fe400078e0209 */
[----:B------:R-:W-:Y:S02]  /*31e0*/  FMUL R12, R12, R73 ;  /* 0x000000490c0c7220 */ /* 0x000fe40000400000 */
[----:B------:R-:W-:Y:S02]  /*31f0*/  IMAD.X R5, R89, 0x1, R5, P2 ;  /* 0x0000000159057824 */ /* 0x000fe400010e0605 */
[----:B------:R-:W-:Y:S01]  /*3200*/  FFMA R25, R25, R72, R12 ;  /* 0x0000004819197223 */ /* 0x000fe2000000000c */
[----:B------:R-:W-:-:S04]  /*3210*/  LEA R12, P2, R4, R92, 0x1 ;  /* 0x0000005c040c7211 */ /* 0x000fc800078408ff */
[----:B------:R-:W-:Y:S01]  /*3220*/  LEA.HI.X R13, R4, R93, R5, 0x1, P2 ;  /* 0x0000005d040d7211 */ /* 0x000fe200010f0c05 */
[----:B------:R-:W-:Y:S01]  /*3230*/  @P3 IMAD.MOV.U32 R4, RZ, RZ, R6 ;  /* 0x000000ffff043224 */ /* 0x000fe200078e0006 */
[----:B------:R-:W-:Y:S01]  /*3240*/  F2FP.BF16.F32.PACK_AB R25, RZ, R25 ;  /* 0x00000019ff19723e */ /* 0x000fe200000010ff */
[----:B------:R-:W-:-:S05]  /*3250*/  @P3 IMAD.MOV.U32 R5, RZ, RZ, R7 ;  /* 0x000000ffff053224 */ /* 0x000fca00078e0007 */
[----:B------:R1:W-:Y:S04]  /*3260*/  @P3 STG.E.U16 desc[UR56][R4.64+0x2], R25 ;  /* 0x0000021904003986 */ /* 0x0003e8000c101538 */
[----:B------:R-:W2:Y:S01]  /*3270*/  @P0 LDG.E.LTC128B.U16 R21, desc[UR56][R12.64] ;  /* 0x000000380c150981 */ /* 0x000ea2000c1e1520 */
[----:B------:R-:W-:Y:S01]  /*3280*/  IADD3 R10, P2, P3, R76, R8, R10 ;  /* 0x000000084c0a7210 */ /* 0x000fe20007b5e00a */
[----:B------:R-:W-:Y:S01]  /*3290*/  BSSY B1, `(.L_x_39) ;  /* 0x0000011000017945 */ /* 0x000fe20003800000 */
[----:B------:R-:W-:Y:S02]  /*32a0*/  SHF.L.U64.HI R15, R79, 0x1, R78 ;  /* 0x000000014f0f7819 */ /* 0x000fe4000001024e */
[----:B------:R-:W-:Y:S02]  /*32b0*/  IADD3.X R11, R77, R89, R11, P2, P3 ;  /* 0x000000594d0b7210 */ /* 0x000fe400017e640b */
[----:B------:R-:W-:Y:S01]  /*32c0*/  ISETP.GT.AND P1, PT, R0, 0x8, P1 ;  /* 0x000000080000780c */ /* 0x000fe20000f24270 */
[----:B------:R-:W-:-:S04]  /*32d0*/  IMAD.WIDE.U32 R10, R19, R86, R10 ;  /* 0x00000056130a7225 */ /* 0x000fc800078e000a */
[----:B------:R-:W-:Y:S01]  /*32e0*/  IMAD.IADD R11, R87, 0x1, R11 ;  /* 0x00000001570b7824 */ /* 0x000fe200078e020b */
[----:B-1----:R-:W-:-:S04]  /*32f0*/  LEA R4, P3, R10, R92, 0x1 ;  /* 0x0000005c0a047211 */ /* 0x002fc800078608ff */
[----:B------:R-:W-:Y:S01]  /*3300*/  LEA.HI.X R5, R10, R93, R11, 0x1, P3 ;  /* 0x0000005d0a057211 */ /* 0x000fe200018f0c0b */
[----:B--2---:R-:W-:-:S04]  /*3310*/  IMAD.U32 R8, R21, 0x10000, RZ ;  /* 0x0001000015087824 */ /* 0x004fc800078e00ff */
[----:B------:R-:W-:Y:S01]  /*3320*/  FMUL R9, R8, R73 ;  /* 0x0000004908097220 */ /* 0x000fe20000400000 */
[----:B------:R-:W-:-:S03]  /*3330*/  LEA R8, P2, R79, R6, 0x1 ;  /* 0x000000064f087211 */ /* 0x000fc600078408ff */
[----:B------:R-:W-:-:S05]  /*3340*/  FFMA R9, R26, R72, R9 ;  /* 0x000000481a097223 */ /* 0x000fca0000000009 */
[----:B------:R-:W-:Y:S01]  /*3350*/  F2FP.BF16.F32.PACK_AB R12, RZ, R9 ;  /* 0x00000009ff0c723e */ /* 0x000fe200000010ff */
[----:B------:R-:W-:-:S05]  /*3360*/  IMAD.X R9, R15, 0x1, R7, P2 ;  /* 0x000000010f097824 */ /* 0x000fca00010e0607 */
[----:B------:R1:W-:Y:S01]  /*3370*/  @P0 STG.E.U16 desc[UR56][R8.64], R12 ;  /* 0x0000000c08000986 */ /* 0x0003e2000c101538 */
[----:B------:R-:W-:Y:S05]  /*3380*/  @!P1 BRA `(.L_x_40) ;  /* 0x0000000000049947 */ /* 0x000fea0003800000 */
[----:B------:R2:W5:Y:S02]  /*3390*/  LDG.E.LTC128B.U16 R21, desc[UR56][R4.64+0x2] ;  /* 0x0000023804157981 */ /* 0x000564000c1e1520 */
.L_x_40:
[----:B------:R-:W-:Y:S05]  /*33a0*/  BSYNC B1 ;  /* 0x0000000000017941 */ /* 0x000fea0003800000 */
.L_x_39:
[----:B-----5:R-:W-:Y:S01]  /*33b0*/  IMAD.U32 R10, R21, 0x10000, RZ ;  /* 0x00010000150a7824 */ /* 0x020fe200078e00ff */
[----:B------:R-:W-:Y:S01]  /*33c0*/  ISETP.GT.AND P0, PT, R18, 0x8, PT ;  /* 0x000000081200780c */ /* 0x000fe20003f04270 */
[----:B------:R-:W-:Y:S02]  /*33d0*/  BSSY B1, `(.L_x_41) ;  /* 0x0000008000017945 */ /* 0x000fe40003800000 */
[----:B------:R-:W-:Y:S01]  /*33e0*/  FMUL R10, R10, R73 ;  /* 0x000000490a0a7220 */ /* 0x000fe20000400000 */
[----:B------:R-:W-:-:S03]  /*33f0*/  ISETP.GT.AND P2, PT, R0, RZ, P0 ;  /* 0x000000ff0000720c */ /* 0x000fc60000744270 */
[----:B------:R-:W-:-:S05]  /*3400*/  FFMA R10, R27, R72, R10 ;  /* 0x000000481b0a7223 */ /* 0x000fca000000000a */
[----:B------:R-:W-:-:S05]  /*3410*/  F2FP.BF16.F32.PACK_AB R10, RZ, R10 ;  /* 0x0000000aff0a723e */ /* 0x000fca00000010ff */
[----:B------:R3:W-:Y:S01]  /*3420*/  @P1 STG.E.U16 desc[UR56][R8.64+0x2], R10 ;  /* 0x0000020a08001986 */ /* 0x0007e2000c101538 */
[----:B------:R-:W-:Y:S05]  /*3430*/  @!P2 BRA `(.L_x_42) ;  /* 0x000000000004a947 */ /* 0x000fea0003800000 */
[----:B------:R4:W5:Y:S02]  /*3440*/  LDG.E.LTC128B.U16 R21, desc[UR56][R2.64+0x10] ;  /* 0x0000103802157981 */ /* 0x000964000c1e1520 */
.L_x_42:
[----:B------:R-:W-:Y:S05]  /*3450*/  BSYNC B1 ;  /* 0x0000000000017941 */ /* 0x000fea0003800000 */
.L_x_41:
[----:B---3-5:R-:W-:Y:S01]  /*3460*/  IMAD.U32 R10, R21, 0x10000, RZ ;  /* 0x00010000150a7824 */ /* 0x028fe200078e00ff */
        /* <DEDUP_REMOVED lines=9> */
.L_x_44:
[----:B------:R-:W-:Y:S05]  /*3500*/  BSYNC B1 ;  /* 0x0000000000017941 */ /* 0x000fea0003800000 */
.L_x_43:
[----:B-----5:R-:W-:Y:S01]  /*3510*/  IMAD.U32 R10, R21, 0x10000, RZ ;  /* 0x00010000150a7824 */ /* 0x020fe200078e00ff */
[----:B------:R-:W-:Y:S01]  /*3520*/  ISETP.GT.AND P0, PT, R0, 0x8, P0 ;  /* 0x000000080000780c */ /* 0x000fe20000704270 */
[----:B------:R-:W-:Y:S02]  /*3530*/  BSSY B1, `(.L_x_45) ;  /* 0x0000007000017945 */ /* 0x000fe40003800000 */
[----:B------:R-:W-:-:S04]  /*3540*/  FMUL R10, R10, R73 ;  /* 0x000000490a0a7220 */ /* 0x000fc80000400000 */
[----:B------:R-:W-:-:S05]  /*3550*/  FFMA R10, R29, R72, R10 ;  /* 0x000000481d0a7223 */ /* 0x000fca000000000a */
[----:B------:R-:W-:-:S05]  /*3560*/  F2FP.BF16.F32.PACK_AB R10, RZ, R10 ;  /* 0x0000000aff0a723e */ /* 0x000fca00000010ff */
[----:B------:R0:W-:Y:S01]  /*3570*/  @P3 STG.E.U16 desc[UR56][R6.64+0x12], R10 ;  /* 0x0000120a06003986 */ /* 0x0001e2000c101538 */
[----:B------:R-:W-:Y:S05]  /*3580*/  @!P0 BRA `(.L_x_46) ;  /* 0x0000000000048947 */ /* 0x000fea0003800000 */
[----:B------:R0:W5:Y:S02]  /*3590*/  LDG.E.LTC128B.U16 R21, desc[UR56][R4.64+0x10] ;  /* 0x0000103804157981 */ /* 0x000164000c1e1520 */
.L_x_46:
[----:B------:R-:W-:Y:S05]  /*35a0*/  BSYNC B1 ;  /* 0x0000000000017941 */ /* 0x000fea0003800000 */
.L_x_45:
[----:B0----5:R-:W-:Y:S01]  /*35b0*/  IMAD.U32 R10, R21, 0x10000, RZ ;  /* 0x00010000150a7824 */ /* 0x021fe200078e00ff */
[----:B------:R-:W-:Y:S01]  /*35c0*/  ISETP.GT.AND P1, PT, R0, 0x8, P1 ;  /* 0x000000080000780c */ /* 0x000fe20000f24270 */
[----:B------:R-:W-:Y:S02]  /*35d0*/  BSSY B1, `(.L_x_47) ;  /* 0x0000007000017945 */ /* 0x000fe40003800000 */
[----:B---3--:R-:W-:-:S04]  /*35e0*/  FMUL R11, R10, R73 ;  /* 0x000000490a0b7220 */ /* 0x008fc80000400000 */
[----:B------:R-:W-:-:S05]  /*35f0*/  FFMA R11, R30, R72, R11 ;  /* 0x000000481e0b7223 */ /* 0x000fca000000000b */
[----:B------:R-:W-:-:S05]  /*3600*/  F2FP.BF16.F32.PACK_AB R11, RZ, R11 ;  /* 0x0000000bff0b723e */ /* 0x000fca00000010ff */
[----:B------:R0:W-:Y:S01]  /*3610*/  @P0 STG.E.U16 desc[UR56][R8.64+0x10], R11 ;  /* 0x0000100b08000986 */ /* 0x0001e2000c101538 */
[----:B------:R-:W-:Y:S05]  /*3620*/  @!P1 BRA `(.L_x_48) ;  /* 0x0000000000049947 */ /* 0x000fea0003800000 */
[----:B------:R3:W5:Y:S02]  /*3630*/  LDG.E.LTC128B.U16 R21, desc[UR56][R4.64+0x12] ;  /* 0x0000123804157981 */ /* 0x000764000c1e1520 */
.L_x_48:
[----:B------:R-:W-:Y:S05]  /*3640*/  BSYNC B1 ;  /* 0x0000000000017941 */ /* 0x000fea0003800000 */
.L_x_47:
        /* <DEDUP_REMOVED lines=10> */
.L_x_50:
[----:B------:R-:W-:Y:S05]  /*36f0*/  BSYNC B1 ;  /* 0x0000000000017941 */ /* 0x000fea0003800000 */
.L_x_49:
[----:B0----5:R-:W-:Y:S01]  /*3700*/  IMAD.U32 R10, R21, 0x10000, RZ ;  /* 0x00010000150a7824 */ /* 0x021fe200078e00ff */
        /* <DEDUP_REMOVED lines=9> */
.L_x_52:
[----:B------:R-:W-:Y:S05]  /*37a0*/  BSYNC B1 ;  /* 0x0000000000017941 */ /* 0x000fea0003800000 */
.L_x_51:
        /* <DEDUP_REMOVED lines=9> */
.L_x_54:
[----:B------:R-:W-:Y:S05]  /*3840*/  BSYNC B1 ;  /* 0x0000000000017941 */ /* 0x000fea0003800000 */
.L_x_53:
[----:B0----5:R-:W-:Y:S01]  /*3850*/  IMAD.U32 R10, R21, 0x10000, RZ ;  /* 0x00010000150a7824 */ /* 0x021fe200078e00ff */
        /* <DEDUP_REMOVED lines=8> */
.L_x_56:
[----:B------:R-:W-:Y:S05]  /*38e0*/  BSYNC B1 ;  /* 0x0000000000017941 */ /* 0x000fea0003800000 */
.L_x_55:
        /* <DEDUP_REMOVED lines=10> */
.L_x_58:
[----:B------:R-:W-:Y:S05]  /*3990*/  BSYNC B1 ;  /* 0x0000000000017941 */ /* 0x000fea0003800000 */
.L_x_57:
        /* <DEDUP_REMOVED lines=10> */
.L_x_60:
[----:B------:R-:W-:Y:S05]  /*3a40*/  BSYNC B1 ;  /* 0x0000000000017941 */ /* 0x000fea0003800000 */
.L_x_59:
        /* <DEDUP_REMOVED lines=9> */
.L_x_62:
[----:B------:R-:W-:Y:S05]  /*3ae0*/  BSYNC B1 ;  /* 0x0000000000017941 */ /* 0x000fea0003800000 */
.L_x_61:
        /* <DEDUP_REMOVED lines=9> */
.L_x_64:
[----:B------:R-:W-:Y:S05]  /*3b80*/  BSYNC B1 ;  /* 0x0000000000017941 */ /* 0x000fea0003800000 */
.L_x_63:
        /* <DEDUP_REMOVED lines=10> */
.L_x_66:
[----:B------:R-:W-:Y:S05]  /*3c30*/  BSYNC B1 ;  /* 0x0000000000017941 */ /* 0x000fea0003800000 */
.L_x_65:
        /* <DEDUP_REMOVED lines=10> */
.L_x_68:
[----:B------:R-:W-:Y:S05]  /*3ce0*/  BSYNC B1 ;  /* 0x0000000000017941 */ /* 0x000fea0003800000 */
.L_x_67:
        /* <DEDUP_REMOVED lines=9> */
.L_x_70:
[----:B------:R-:W-:Y:S05]  /*3d80*/  BSYNC B1 ;  /* 0x0000000000017941 */ /* 0x000fea0003800000 */
.L_x_69:
        /* <DEDUP_REMOVED lines=9> */
.L_x_72:
[----:B------:R-:W-:Y:S05]  /*3e20*/  BSYNC B1 ;  /* 0x0000000000017941 */ /* 0x000fea0003800000 */
.L_x_71:
        /* <DEDUP_REMOVED lines=10> */
.L_x_74:
[----:B------:R-:W-:Y:S05]  /*3ed0*/  BSYNC B1 ;  /* 0x0000000000017941 */ /* 0x000fea0003800000 */
.L_x_73:
        /* <DEDUP_REMOVED lines=10> */
.L_x_76:
[----:B------:R-:W-:Y:S05]  /*3f80*/  BSYNC B1 ;  /* 0x0000000000017941 */ /* 0x000fea0003800000 */
.L_x_75:
        /* <DEDUP_REMOVED lines=9> */
.L_x_78:
[----:B------:R-:W-:Y:S05]  /*4020*/  BSYNC B1 ;  /* 0x0000000000017941 */ /* 0x000fea0003800000 */
.L_x_77:
        /* <DEDUP_REMOVED lines=9> */
.L_x_80:
[----:B------:R-:W-:Y:S05]  /*40c0*/  BSYNC B1 ;  /* 0x0000000000017941 */ /* 0x000fea0003800000 */
.L_x_79:
        /* <DEDUP_REMOVED lines=10> */
.L_x_82:
[----:B------:R-:W-:Y:S05]  /*4170*/  BSYNC B1 ;  /* 0x0000000000017941 */ /* 0x000fea0003800000 */
.L_x_81:
        /* <DEDUP_REMOVED lines=10> */
.L_x_84:
[----:B------:R-:W-:Y:S05]  /*4220*/  BSYNC B1 ;  /* 0x0000000000017941 */ /* 0x000fea0003800000 */
.L_x_83:
        /* <DEDUP_REMOVED lines=9> */
.L_x_86:
[----:B------:R-:W-:Y:S05]  /*42c0*/  BSYNC B1 ;  /* 0x0000000000017941 */ /* 0x000fea0003800000 */
.L_x_85:
        /* <DEDUP_REMOVED lines=9> */
.L_x_88:
[----:B------:R-:W-:Y:S05]  /*4360*/  BSYNC B1 ;  /* 0x0000000000017941 */ /* 0x000fea0003800000 */
.L_x_87:
        /* <DEDUP_REMOVED lines=10> */
.L_x_90:
[----:B------:R-:W-:Y:S05]  /*4410*/  BSYNC B1 ;  /* 0x0000000000017941 */ /* 0x000fea0003800000 */
.L_x_89:
        /* <DEDUP_REMOVED lines=10> */
.L_x_92:
[----:B------:R-:W-:Y:S05]  /*44c0*/  BSYNC B1 ;  /* 0x0000000000017941 */ /* 0x000fea0003800000 */
.L_x_91:
        /* <DEDUP_REMOVED lines=9> */
.L_x_94:
[----:B------:R-:W-:Y:S05]  /*4560*/  BSYNC B1 ;  /* 0x0000000000017941 */ /* 0x000fea0003800000 */
.L_x_93:
        /* <DEDUP_REMOVED lines=9> */
.L_x_96:
[----:B------:R-:W-:Y:S05]  /*4600*/  BSYNC B1 ;  /* 0x0000000000017941 */ /* 0x000fea0003800000 */
.L_x_95:
        /* <DEDUP_REMOVED lines=10> */
.L_x_98:
[----:B------:R-:W-:Y:S05]  /*46b0*/  BSYNC B1 ;  /* 0x0000000000017941 */ /* 0x000fea0003800000 */
.L_x_97:
        /* <DEDUP_REMOVED lines=10> */
.L_x_100:
[----:B------:R-:W-:Y:S05]  /*4760*/  BSYNC B1 ;  /* 0x0000000000017941 */ /* 0x000fea0003800000 */
.L_x_99:
        /* <DEDUP_REMOVED lines=9> */
.L_x_102:
[----:B------:R-:W-:Y:S05]  /*4800*/  BSYNC B1 ;  /* 0x0000000000017941 */ /* 0x000fea0003800000 */
.L_x_101:
        /* <DEDUP_REMOVED lines=9> */
.L_x_104:
[----:B------:R-:W-:Y:S05]  /*48a0*/  BSYNC B1 ;  /* 0x0000000000017941 */ /* 0x000fea0003800000 */
.L_x_103:
        /* <DEDUP_REMOVED lines=10> */
.L_x_106:
[----:B------:R-:W-:Y:S05]  /*4950*/  BSYNC B1 ;  /* 0x0000000000017941 */ /* 0x000fea0003800000 */
.L_x_105:
        /* <DEDUP_REMOVED lines=10> */
.L_x_108:
[----:B------:R-:W-:Y:S05]  /*4a00*/  BSYNC B1 ;  /* 0x0000000000017941 */ /* 0x000fea0003800000 */
.L_x_107:
        /* <DEDUP_REMOVED lines=9> */
.L_x_110:
[----:B------:R-:W-:Y:S05]  /*4aa0*/  BSYNC B1 ;  /* 0x0000000000017941 */ /* 0x000fea0003800000 */
.L_x_109:
        /* <DEDUP_REMOVED lines=9> */
.L_x_112:
[----:B------:R-:W-:Y:S05]  /*4b40*/  BSYNC B1 ;  /* 0x0000000000017941 */ /* 0x000fea0003800000 */
.L_x_111:
        /* <DEDUP_REMOVED lines=10> */
.L_x_114:
[----:B------:R-:W-:Y:S05]  /*4bf0*/  BSYNC B1 ;  /* 0x0000000000017941 */ /* 0x000fea0003800000 */
.L_x_113:
        /* <DEDUP_REMOVED lines=10> */
.L_x_116:
[----:B------:R-:W-:Y:S05]  /*4ca0*/  BSYNC B1 ;  /* 0x0000000000017941 */ /* 0x000fea0003800000 */
.L_x_115:
        /* <DEDUP_REMOVED lines=9> */
.L_x_118:
[----:B------:R-:W-:Y:S05]  /*4d40*/  BSYNC B1 ;  /* 0x0000000000017941 */ /* 0x000fea0003800000 */
.L_x_117:
        /* <DEDUP_REMOVED lines=9> */
.L_x_120:
[----:B------:R-:W-:Y:S05]  /*4de0*/  BSYNC B1 ;  /* 0x0000000000017941 */ /* 0x000fea0003800000 */
.L_x_119:
        /* <DEDUP_REMOVED lines=10> */
.L_x_122:
[----:B------:R-:W-:Y:S05]  /*4e90*/  BSYNC B1 ;  /* 0x0000000000017941 */ /* 0x000fea0003800000 */
.L_x_121:
        /* <DEDUP_REMOVED lines=10> */
.L_x_124:
[----:B------:R-:W-:Y:S05]  /*4f40*/  BSYNC B1 ;  /* 0x0000000000017941 */ /* 0x000fea0003800000 */
.L_x_123:
[----:B0---45:R-:W-:Y:S01]  /*4f50*/  IMAD.U32 R2, R21, 0x10000, RZ ;  /* 0x0001000015027824 */ /* 0x031fe200078e00ff */
        /* <DEDUP_REMOVED lines=8> */
.L_x_126:
[----:B------:R-:W-:Y:S05]  /*4fe0*/  BSYNC B1 ;  /* 0x0000000000017941 */ /* 0x000fea0003800000 */
.L_x_125:
[----:B0----5:R-:W-:Y:S01]  /*4ff0*/  IMAD.U32 R2, R21, 0x10000, RZ ;  /* 0x0001000015027824 */ /* 0x021fe200078e00ff */
[----:B------:R-:W-:Y:S01]  /*5000*/  ISETP.GT.AND P1, PT, R0, 0x8, P1 ;  /* 0x000000080000780c */ /* 0x000fe20000f24270 */
[----:B------:R-:W-:Y:S02]  /*5010*/  BSSY B1, `(.L_x_127) ;  /* 0x000000a000017945 */ /* 0x000fe40003800000 */
[----:B------:R-:W-:Y:S01]  /*5020*/  FMUL R3, R2, R73 ;  /* 0x0000004902037220 */ /* 0x000fe20000400000 */
[----:B------:R-:W-:-:S03]  /*5030*/  @P0 IMAD.MOV.U32 R2, RZ, RZ, R8 ;  /* 0x000000ffff020224 */ /* 0x000fc600078e0008 */
[----:B------:R-:W-:-:S05]  /*5040*/  FFMA R3, R70, R72, R3 ;  /* 0x0000004846037223 */ /* 0x000fca0000000003 */
[----:B------:R-:W-:-:S04]  /*5050*/  F2FP.BF16.F32.PACK_AB R3, RZ, R3 ;  /* 0x00000003ff03723e */ /* 0x000fc800000010ff */
[----:B------:R-:W-:Y:S01]  /*5060*/  PRMT R6, R3, 0x7610, R6 ;  /* 0x0000761003067816 */ /* 0x000fe20000000006 */
[----:B------:R-:W-:-:S05]  /*5070*/  @P0 IMAD.MOV.U32 R3, RZ, RZ, R9 ;  /* 0x000000ffff030224 */ /* 0x000fca00078e0009 */
[----:B------:R0:W-:Y:S01]  /*5080*/  @P0 STG.E.U16 desc[UR56][R2.64+0xb0], R6 ;  /* 0x0000b00602000986 */ /* 0x0001e2000c101538 */
[----:B------:R-:W-:Y:S05]  /*5090*/  @!P1 BRA `(.L_x_128) ;  /* 0x0000000000049947 */ /* 0x000fea0003800000 */
[----:B------:R0:W5:Y:S02]  /*50a0*/  LDG.E.LTC128B.U16 R21, desc[UR56][R4.64+0xb2] ;  /* 0x0000b23804157981 */ /* 0x000164000c1e1520 */
.L_x_128:
[----:B------:R-:W-:Y:S05]  /*50b0*/  BSYNC B1 ;  /* 0x0000000000017941 */ /* 0x000fea0003800000 */
.L_x_127:
[----:B------:R-:W-:Y:S05]  /*50c0*/  @!P1 BRA `(.L_x_129) ;  /* 0x0000000c00909947 */ /* 0x000fea0003800000 */
[----:B-----5:R-:W-:-:S04]  /*50d0*/  IMAD.U32 R0, R21, 0x10000, RZ ;  /* 0x0001000015007824 */ /* 0x020fc800078e00ff */
[----:B------:R-:W-:-:S04]  /*50e0*/  FMUL R0, R0, R73 ;  /* 0x0000004900007220 */ /* 0x000fc80000400000 */
[----:B------:R-:W-:-:S05]  /*50f0*/  FFMA R0, R71, R72, R0 ;  /* 0x0000004847007223 */ /* 0x000fca0000000000 */
[----:B------:R-:W-:-:S05]  /*5100*/  F2FP.BF16.F32.PACK_AB R0, RZ, R0 ;  /* 0x00000000ff00723e */ /* 0x000fca00000010ff */
[----:B------:R0:W-:Y:S01]  /*5110*/  STG.E.U16 desc[UR56][R8.64+0xb2], R0 ;  /* 0x0000b20008007986 */ /* 0x0001e2000c101538 */
[----:B------:R-:W-:Y:S05]  /*5120*/  BRA `(.L_x_129) ;  /* 0x0000000c00787947 */ /* 0x000fea0003800000 */
.L_x_36:
[----:B------:R-:W-:Y:S01]  /*5130*/  ISETP.GT.AND P3, PT, R18, 0x1, PT ;  /* 0x000000011200780c */ /* 0x000fe20003f64270 */
[----:B------:R-:W-:Y:S01]  /*5140*/  ULDC.64 UR4, c[0x0][0x5c0] ;  /* 0x0001700000047ab9 */ /* 0x000fe20000000a00 */
[-C--:B------:R-:W-:Y:S01]  /*5150*/  FMUL R24, R24, R72.reuse ;  /* 0x0000004818187220 */ /* 0x080fe20000400000 */
[-C--:B------:R-:W-:Y:S01]  /*5160*/  FMUL R25, R25, R72.reuse ;  /* 0x0000004819197220 */ /* 0x080fe20000400000 */
[----:B------:R-:W-:Y:S01]  /*5170*/  ISETP.GT.AND P1, PT, R0, RZ, P3 ;  /* 0x000000ff0000720c */ /* 0x000fe20001f24270 */
[-C--:B------:R-:W-:Y:S01]  /*5180*/  FMUL R26, R26, R72.reuse ;  /* 0x000000481a1a7220 */ /* 0x080fe20000400000 */
[----:B------:R-:W-:Y:S01]  /*5190*/  LEA R2, P4, R20, UR4, 0x1 ;  /* 0x0000000414027c11 */ /* 0x000fe2000f8808ff */
[----:B------:R-:W-:Y:S01]  /*51a0*/  FMUL R27, R27, R72 ;  /* 0x000000481b1b7220 */ /* 0x000fe20000400000 */
[----:B------:R-:W-:Y:S01]  /*51b0*/  F2FP.BF16.F32.PACK_AB R24, RZ, R24 ;  /* 0x00000018ff18723e */ /* 0x000fe200000010ff */
[-C--:B------:R-:W-:Y:S01]  /*51c0*/  FMUL R28, R28, R72.reuse ;  /* 0x000000481c1c7220 */ /* 0x080fe20000400000 */
[----:B------:R-:W-:Y:S01]  /*51d0*/  LEA.HI.X R3, R20, UR5, R7, 0x1, P4 ;  /* 0x0000000514037c11 */ /* 0x000fe2000a0f0c07 */
[-C--:B------:R-:W-:Y:S01]  /*51e0*/  FMUL R29, R29, R72.reuse ;  /* 0x000000481d1d7220 */ /* 0x080fe20000400000 */
[----:B------:R-:W-:Y:S01]  /*51f0*/  F2FP.BF16.F32.PACK_AB R25, RZ, R25 ;  /* 0x00000019ff19723e */ /* 0x000fe200000010ff */
[-C--:B------:R-:W-:Y:S01]  /*5200*/  FMUL R30, R30, R72.reuse ;  /* 0x000000481e1e7220 */ /* 0x080fe20000400000 */
[----:B------:R-:W-:Y:S01]  /*5210*/  SHF.L.U64.HI R5, R79, 0x1, R78 ;  /* 0x000000014f057819 */ /* 0x000fe2000001024e */
[----:B------:R-:W-:Y:S01]  /*5220*/  @P2 STG.E.U16 desc[UR56][R2.64], R24 ;  /* 0x0000001802002986 */ /* 0x000fe2000c101538 */
[----:B------:R-:W-:Y:S01]  /*5230*/  ISETP.GT.AND P2, PT, R0, 0x8, P0 ;  /* 0x000000080000780c */ /* 0x000fe20000744270 */
[----:B------:R-:W-:Y:S01]  /*5240*/  FMUL R31, R31, R72 ;  /* 0x000000481f1f7220 */ /* 0x000fe20000400000 */
[----:B------:R-:W-:Y:S01]  /*5250*/  LEA R4, P5, R79, R2, 0x1 ;  /* 0x000000024f047211 */ /* 0x000fe200078a08ff */
[----:B------:R-:W-:Y:S01]  /*5260*/  @P1 STG.E.U16 desc[UR56][R2.64+0x2], R25 ;  /* 0x0000021902001986 */ /* 0x000fe2000c101538 */
[----:B------:R-:W-:Y:S01]  /*5270*/  ISETP.GT.AND P1, PT, R18, 0x8, PT ;  /* 0x000000081200780c */ /* 0x000fe20003f24270 */
[-C--:B------:R-:W-:Y:S01]  /*5280*/  FMUL R32, R32, R72.reuse ;  /* 0x0000004820207220 */ /* 0x080fe20000400000 */
[----:B------:R-:W-:Y:S01]  /*5290*/  ISETP.GT.AND P3, PT, R0, 0x8, P3 ;  /* 0x000000080000780c */ /* 0x000fe20001f64270 */
[----:B------:R-:W-:Y:S01]  /*52a0*/  IMAD.X R5, R5, 0x1, R3, P5 ;  /* 0x0000000105057824 */ /* 0x000fe200028e0603 */
[----:B------:R-:W-:Y:S01]  /*52b0*/  ISETP.GT.AND P0, PT, R18, 0x9, PT ;  /* 0x000000091200780c */ /* 0x000fe20003f04270 */
[-C--:B------:R-:W-:Y:S01]  /*52c0*/  FMUL R33, R33, R72.reuse ;  /* 0x0000004821217220 */ /* 0x080fe20000400000 */
[----:B------:R-:W-:Y:S01]  /*52d0*/  ISETP.GT.AND P4, PT, R0, RZ, P1 ;  /* 0x000000ff0000720c */ /* 0x000fe20000f84270 */
[-C--:B------:R-:W-:Y:S01]  /*52e0*/  FMUL R34, R34, R72.reuse ;  /* 0x0000004822227220 */ /* 0x080fe20000400000 */
[----:B------:R-:W-:Y:S01]  /*52f0*/  ISETP.GT.AND P5, PT, R0, RZ, P0 ;  /* 0x000000ff0000720c */ /* 0x000fe200007a4270 */
[----:B------:R-:W-:Y:S01]  /*5300*/  FMUL R35, R35, R72 ;  /* 0x0000004823237220 */ /* 0x000fe20000400000 */
[----:B------:R-:W-:Y:S01]  /*5310*/  F2FP.BF16.F32.PACK_AB R26, RZ, R26 ;  /* 0x0000001aff1a723e */ /* 0x000fe200000010ff */
[-C--:B------:R-:W-:Y:S01]  /*5320*/  FMUL R36, R36, R72.reuse ;  /* 0x0000004824247220 */ /* 0x080fe20000400000 */
[----:B------:R-:W-:Y:S01]  /*5330*/  F2FP.BF16.F32.PACK_AB R27, RZ, R27 ;  /* 0x0000001bff1b723e */ /* 0x000fe200000010ff */
[----:B------:R-:W-:Y:S01]  /*5340*/  FMUL R37, R37, R72 ;  /* 0x0000004825257220 */ /* 0x000fe20000400000 */
[----:B------:R-:W-:Y:S01]  /*5350*/  F2FP.BF16.F32.PACK_AB R28, RZ, R28 ;  /* 0x0000001cff1c723e */ /* 0x000fe200000010ff */
[----:B------:R-:W-:Y:S01]  /*5360*/  @P2 STG.E.U16 desc[UR56][R4.64], R26 ;  /* 0x0000001a04002986 */ /* 0x000fe2000c101538 */
[----:B------:R-:W-:Y:S01]  /*5370*/  ISETP.GT.AND P1, PT, R0, 0x8, P1 ;  /* 0x000000080000780c */ /* 0x000fe20000f24270 */
[-C--:B------:R-:W-:Y:S01]  /*5380*/  FMUL R38, R38, R72.reuse ;  /* 0x0000004826267220 */ /* 0x080fe20000400000 */
[----:B------:R-:W-:Y:S01]  /*5390*/  F2FP.BF16.F32.PACK_AB R29, RZ, R29 ;  /* 0x0000001dff1d723e */ /* 0x000fe200000010ff */
[----:B------:R-:W-:Y:S01]  /*53a0*/  @P3 STG.E.U16 desc[UR56][R4.64+0x2], R27 ;  /* 0x0000021b04003986 */ /* 0x000fe2000c101538 */
[----:B------:R-:W-:Y:S01]  /*53b0*/  ISETP.GT.AND P3, PT, R18, 0x10, PT ;  /* 0x000000101200780c */ /* 0x000fe20003f64270 */
[-C--:B------:R-:W-:Y:S01]  /*53c0*/  FMUL R39, R39, R72.reuse ;  /* 0x0000004827277220 */ /* 0x080fe20000400000 */
[----:B------:R-:W-:Y:S01]  /*53d0*/  ISETP.GT.AND P2, PT, R0, 0x8, P0 ;  /* 0x000000080000780c */ /* 0x000fe20000744270 */
[----:B------:R-:W-:Y:S01]  /*53e0*/  @P4 STG.E.U16 desc[UR56][R2.64+0x10], R28 ;  /* 0x0000101c02004986 */ /* 0x000fe2000c101538 */
[----:B------:R-:W-:Y:S01]  /*53f0*/  ISETP.GT.AND P0, PT, R18, 0x11, PT ;  /* 0x000000111200780c */ /* 0x000fe20003f04270 */
[-C--:B------:R-:W-:Y:S01]  /*5400*/  FMUL R40, R40, R72.reuse ;  /* 0x0000004828287220 */ /* 0x080fe20000400000 */
[C---:B------:R-:W-:Y:S01]  /*5410*/  ISETP.GT.AND P4, PT, R0.reuse, RZ, P3 ;  /* 0x000000ff0000720c */ /* 0x040fe20001f84270 */
[----:B------:R-:W-:Y:S01]  /*5420*/  @P5 STG.E.U16 desc[UR56][R2.64+0x12], R29 ;  /* 0x0000121d02005986 */ /* 0x000fe2000c101538 */
        /* <DEDUP_REMOVED lines=102> */
[----:B------:R-:W-:-:S02]  /*5a90*/  F2FP.BF16.F32.PACK_AB R50, RZ, R50 ;  /* 0x00000032ff32723e */ /* 0x000fc400000010ff */
[----:B------:R-:W-:Y:S02]  /*5aa0*/  F2FP.BF16.F32.PACK_AB R51, RZ, R51 ;  /* 0x00000033ff33723e */ /* 0x000fe400000010ff */
[----:B------:R-:W-:Y:S01]  /*5ab0*/  F2FP.BF16.F32.PACK_AB R52, RZ, R52 ;  /* 0x00000034ff34723e */ /* 0x000fe200000010ff */
[----:B------:R-:W-:Y:S01]  /*5ac0*/  @P1 STG.E.U16 desc[UR56][R4.64+0x60], R50 ;  /* 0x0000603204001986 */ /* 0x000fe2000c101538 */
[C---:B------:R-:W-:Y:S02]  /*5ad0*/  ISETP.GT.AND P1, PT, R0.reuse, 0x8, P2 ;  /* 0x000000080000780c */ /* 0x040fe40001724270 */
[----:B------:R-:W-:Y:S01]  /*5ae0*/  F2FP.BF16.F32.PACK_AB R53, RZ, R53 ;  /* 0x00000035ff35723e */ /* 0x000fe200000010ff */
[----:B------:R-:W-:Y:S01]  /*5af0*/  @P0 STG.E.U16 desc[UR56][R4.64+0x62], R51 ;  /* 0x0000623304000986 */ /* 0x000fe2000c101538 */
[----:B------:R-:W-:Y:S02]  /*5b00*/  ISETP.GT.AND P2, PT, R0, 0x8, P3 ;  /* 0x000000080000780c */ /* 0x000fe40001f44270 */
[C---:B------:R-:W-:Y:S01]  /*5b10*/  ISETP.GT.AND P3, PT, R18.reuse, 0x40, PT ;  /* 0x000000401200780c */ /* 0x040fe20003f64270 */
[----:B------:R-:W-:Y:S01]  /*5b20*/  @P4 STG.E.U16 desc[UR56][R2.64+0x70], R52 ;  /* 0x0000703402004986 */ /* 0x000fe2000c101538 */
[----:B------:R-:W-:-:S02]  /*5b30*/  ISETP.GT.AND P0, PT, R18, 0x41, PT ;  /* 0x000000411200780c */ /* 0x000fc40003f04270 */
[C---:B------:R-:W-:Y:S01]  /*5b40*/  ISETP.GT.AND P4, PT, R0.reuse, RZ, P3 ;  /* 0x000000ff0000720c */ /* 0x040fe20001f84270 */
[----:B------:R-:W-:Y:S01]  /*5b50*/  @P5 STG.E.U16 desc[UR56][R2.64+0x72], R53 ;  /* 0x0000723502005986 */ /* 0x000fe2000c101538 */
[----:B------:R-:W-:Y:S02]  /*5b60*/  ISETP.GT.AND P5, PT, R0, RZ, P0 ;  /* 0x000000ff0000720c */ /* 0x000fe400007a4270 */
[----:B------:R-:W-:Y:S02]  /*5b70*/  F2FP.BF16.F32.PACK_AB R54, RZ, R54 ;  /* 0x00000036ff36723e */ /* 0x000fe400000010ff */
[----:B------:R-:W-:Y:S02]  /*5b80*/  F2FP.BF16.F32.PACK_AB R55, RZ, R55 ;  /* 0x00000037ff37723e */ /* 0x000fe400000010ff */
[----:B------:R-:W-:Y:S01]  /*5b90*/  F2FP.BF16.F32.PACK_AB R56, RZ, R56 ;  /* 0x00000038ff38723e */ /* 0x000fe200000010ff */
[----:B------:R-:W-:Y:S01]  /*5ba0*/  @P1 STG.E.U16 desc[UR56][R4.64+0x70], R54 ;  /* 0x0000703604001986 */ /* 0x000fe2000c101538 */
[----:B------:R-:W-:-:S02]  /*5bb0*/  F2FP.BF16.F32.PACK_AB R57, RZ, R57 ;  /* 0x00000039ff39723e */ /* 0x000fc400000010ff */
[C---:B------:R-:W-:Y:S01]  /*5bc0*/  ISETP.GT.AND P1, PT, R0.reuse, 0x8, P3 ;  /* 0x000000080000780c */ /* 0x040fe20001f24270 */
[----:B------:R-:W-:Y:S01]  /*5bd0*/  @P2 STG.E.U16 desc[UR56][R4.64+0x72], R55 ;  /* 0x0000723704002986 */ /* 0x000fe2000c101538 */
[----:B------:R-:W-:Y:S02]  /*5be0*/  ISETP.GT.AND P0, PT, R0, 0x8, P0 ;  /* 0x000000080000780c */ /* 0x000fe40000704270 */
[----:B------:R-:W-:Y:S01]  /*5bf0*/  F2FP.BF16.F32.PACK_AB R58, RZ, R58 ;  /* 0x0000003aff3a723e */ /* 0x000fe200000010ff */
[----:B------:R-:W-:Y:S01]  /*5c00*/  @P4 STG.E.U16 desc[UR56][R2.64+0x80], R56 ;  /* 0x0000803802004986 */ /* 0x000fe2000c101538 */
[C---:B------:R-:W-:Y:S02]  /*5c10*/  ISETP.GT.AND P4, PT, R18.reuse, 0x48, PT ;  /* 0x000000481200780c */ /* 0x040fe40003f84270 */
[----:B------:R-:W-:Y:S01]  /*5c20*/  F2FP.BF16.F32.PACK_AB R59, RZ, R59 ;  /* 0x0000003bff3b723e */ /* 0x000fe200000010ff */
[----:B------:R-:W-:Y:S01]  /*5c30*/  @P5 STG.E.U16 desc[UR56][R2.64+0x82], R57 ;  /* 0x0000823902005986 */ /* 0x000fe2000c101538 */
[----:B------:R-:W-:-:S02]  /*5c40*/  ISETP.GT.AND P5, PT, R18, 0x49, PT ;  /* 0x000000491200780c */ /* 0x000fc40003fa4270 */
[C---:B------:R-:W-:Y:S01]  /*5c50*/  ISETP.GT.AND P2, PT, R0.reuse, RZ, P4 ;  /* 0x000000ff0000720c */ /* 0x040fe20002744270 */
[----:B------:R-:W-:Y:S01]  /*5c60*/  @P1 STG.E.U16 desc[UR56][R4.64+0x80], R58 ;  /* 0x0000803a04001986 */ /* 0x000fe2000c101538 */
[----:B------:R-:W-:Y:S02]  /*5c70*/  ISETP.GT.AND P6, PT, R0, RZ, P5 ;  /* 0x000000ff0000720c */ /* 0x000fe40002fc4270 */
[----:B------:R-:W-:Y:S01]  /*5c80*/  F2FP.BF16.F32.PACK_AB R60, RZ, R60 ;  /* 0x0000003cff3c723e */ /* 0x000fe200000010ff */
[----:B------:R-:W-:Y:S01]  /*5c90*/  @P0 STG.E.U16 desc[UR56][R4.64+0x82], R59 ;  /* 0x0000823b04000986 */ /* 0x000fe2000c101538 */
[----:B------:R-:W-:Y:S02]  /*5ca0*/  F2FP.BF16.F32.PACK_AB R61, RZ, R61 ;  /* 0x0000003dff3d723e */ /* 0x000fe400000010ff */
[----:B------:R-:W-:Y:S02]  /*5cb0*/  ISETP.GT.AND P3, PT, R18, 0x50, PT ;  /* 0x000000501200780c */ /* 0x000fe40003f64270 */
[----:B------:R-:W-:-:S02]  /*5cc0*/  ISETP.GT.AND P4, PT, R0, 0x8, P4 ;  /* 0x000000080000780c */ /* 0x000fc40002784270 */
[----:B------:R-:W-:Y:S01]  /*5cd0*/  F2FP.BF16.F32.PACK_AB R62, RZ, R62 ;  /* 0x0000003eff3e723e */ /* 0x000fe200000010ff */
[----:B------:R-:W-:Y:S01]  /*5ce0*/  @P2 STG.E.U16 desc[UR56][R2.64+0x90], R60 ;  /* 0x0000903c02002986 */ /* 0x000fe2000c101538 */
[----:B------:R-:W-:Y:S02]  /*5cf0*/  ISETP.GT.AND P2, PT, R18, 0x51, PT ;  /* 0x000000511200780c */ /* 0x000fe40003f44270 */
[----:B------:R-:W-:Y:S01]  /*5d00*/  F2FP.BF16.F32.PACK_AB R63, RZ, R63 ;  /* 0x0000003fff3f723e */ /* 0x000fe200000010ff */
[----:B------:R-:W-:Y:S01]  /*5d10*/  @P6 STG.E.U16 desc[UR56][R2.64+0x92], R61 ;  /* 0x0000923d02006986 */ /* 0x000fe2000c101538 */
[C---:B------:R-:W-:Y:S02]  /*5d20*/  ISETP.GT.AND P6, PT, R0.reuse, 0x8, P5 ;  /* 0x000000080000780c */ /* 0x040fe40002fc4270 */
[----:B------:R-:W-:Y:S02]  /*5d30*/  ISETP.GT.AND P5, PT, R0, RZ, P3 ;  /* 0x000000ff0000720c */ /* 0x000fe40001fa4270 */
[----:B------:R-:W-:Y:S01]  /*5d40*/  F2FP.BF16.F32.PACK_AB R64, RZ, R64 ;  /* 0x00000040ff40723e */ /* 0x000fe200000010ff */
[----:B------:R-:W-:Y:S01]  /*5d50*/  @P4 STG.E.U16 desc[UR56][R4.64+0x90], R62 ;  /* 0x0000903e04004986 */ /* 0x000fe2000c101538 */
[----:B------:R-:W-:-:S02]  /*5d60*/  ISETP.GT.AND P1, PT, R18, 0x58, PT ;  /* 0x000000581200780c */ /* 0x000fc40003f24270 */
[----:B------:R-:W-:Y:S02]  /*5d70*/  ISETP.GT.AND P0, PT, R18, 0x59, PT ;  /* 0x000000591200780c */ /* 0x000fe40003f04270 */
[C---:B------:R-:W-:Y:S02]  /*5d80*/  ISETP.GT.AND P4, PT, R0.reuse, RZ, P2 ;  /* 0x000000ff0000720c */ /* 0x040fe40001784270 */
[C---:B------:R-:W-:Y:S01]  /*5d90*/  ISETP.GT.AND P3, PT, R0.reuse, 0x8, P3 ;  /* 0x000000080000780c */ /* 0x040fe20001f64270 */
[----:B------:R-:W-:Y:S01]  /*5da0*/  @P6 STG.E.U16 desc[UR56][R4.64+0x92], R63 ;  /* 0x0000923f04006986 */ /* 0x000fe2000c101538 */
[C---:B------:R-:W-:Y:S02]  /*5db0*/  ISETP.GT.AND P2, PT, R0.reuse, 0x8, P2 ;  /* 0x000000080000780c */ /* 0x040fe40001744270 */
[C---:B------:R-:W-:Y:S01]  /*5dc0*/  ISETP.GT.AND P6, PT, R0.reuse, RZ, P0 ;  /* 0x000000ff0000720c */ /* 0x040fe200007c4270 */
[----:B------:R-:W-:Y:S01]  /*5dd0*/  @P5 STG.E.U16 desc[UR56][R2.64+0xa0], R64 ;  /* 0x0000a04002005986 */ /* 0x000fe2000c101538 */
[----:B------:R-:W-:-:S02]  /*5de0*/  ISETP.GT.AND P5, PT, R0, RZ, P1 ;  /* 0x000000ff0000720c */ /* 0x000fc40000fa4270 */
[C---:B------:R-:W-:Y:S02]  /*5df0*/  ISETP.GT.AND P1, PT, R0.reuse, 0x8, P1 ;  /* 0x000000080000780c */ /* 0x040fe40000f24270 */
[----:B------:R-:W-:Y:S02]  /*5e00*/  F2FP.BF16.F32.PACK_AB R65, RZ, R65 ;  /* 0x00000041ff41723e */ /* 0x000fe400000010ff */
[----:B------:R-:W-:Y:S02]  /*5e10*/  F2FP.BF16.F32.PACK_AB R66, RZ, R66 ;  /* 0x00000042ff42723e */ /* 0x000fe400000010ff */
[----:B------:R-:W-:Y:S01]  /*5e20*/  F2FP.BF16.F32.PACK_AB R67, RZ, R67 ;  /* 0x00000043ff43723e */ /* 0x000fe200000010ff */
[----:B------:R-:W-:Y:S01]  /*5e30*/  @P4 STG.E.U16 desc[UR56][R2.64+0xa2], R65 ;  /* 0x0000a24102004986 */ /* 0x000fe2000c101538 */
[----:B------:R-:W-:Y:S02]  /*5e40*/  ISETP.GT.AND P0, PT, R0, 0x8, P0 ;  /* 0x000000080000780c */ /* 0x000fe40000704270 */
[----:B------:R-:W-:Y:S01]  /*5e50*/  F2FP.BF16.F32.PACK_AB R68, RZ, R68 ;  /* 0x00000044ff44723e */ /* 0x000fe200000010ff */
[----:B------:R-:W-:Y:S01]  /*5e60*/  @P3 STG.E.U16 desc[UR56][R4.64+0xa0], R66 ;  /* 0x0000a04204003986 */ /* 0x000fe2000c101538 */
[----:B------:R-:W-:-:S02]  /*5e70*/  F2FP.BF16.F32.PACK_AB R69, RZ, R69 ;  /* 0x00000045ff45723e */ /* 0x000fc400000010ff */
[----:B------:R-:W-:Y:S01]  /*5e80*/  F2FP.BF16.F32.PACK_AB R70, RZ, R70 ;  /* 0x00000046ff46723e */ /* 0x000fe200000010ff */
[----:B------:R-:W-:Y:S01]  /*5e90*/  @P2 STG.E.U16 desc[UR56][R4.64+0xa2], R67 ;  /* 0x0000a24304002986 */ /* 0x000fe2000c101538 */
[----:B------:R-:W-:-:S03]  /*5ea0*/  F2FP.BF16.F32.PACK_AB R71, RZ, R71 ;  /* 0x00000047ff47723e */ /* 0x000fc600000010ff */
[----:B------:R-:W-:Y:S04]  /*5eb0*/  @P5 STG.E.U16 desc[UR56][R2.64+0xb0], R68 ;  /* 0x0000b04402005986 */ /* 0x000fe8000c101538 */
[----:B------:R0:W-:Y:S02]  /*5ec0*/  @P6 STG.E.U16 desc[UR56][R2.64+0xb2], R69 ;  /* 0x0000b24502006986 */ /* 0x0001e4000c101538 */
[----:B0-----:R-:W-:Y:S02]  /*5ed0*/  @P1 IMAD.MOV.U32 R2, RZ, RZ, R4 ;  /* 0x000000ffff021224 */ /* 0x001fe400078e0004 */
[----:B------:R-:W-:-:S05]  /*5ee0*/  @P1 IMAD.MOV.U32 R3, RZ, RZ, R5 ;  /* 0x000000ffff031224 */ /* 0x000fca00078e0005 */
[----:B------:R0:W-:Y:S04]  /*5ef0*/  @P1 STG.E.U16 desc[UR56][R2.64+0xb0], R70 ;  /* 0x0000b04602001986 */ /* 0x0001e8000c101538 */
[----:B------:R0:W-:Y:S02]  /*5f00*/  @P0 STG.E.U16 desc[UR56][R4.64+0xb2], R71 ;  /* 0x0000b24704000986 */ /* 0x0001e4000c101538 */
.L_x_129:
[----:B------:R-:W-:Y:S05]  /*5f10*/  BSYNC B0 ;  /* 0x0000000000007941 */ /* 0x000fea0003800000 */
.L_x_35:
[----:B0-----:R-:W-:Y:S01]  /*5f20*/  IMAD.U32 R2, RZ, RZ, UR54 ;  /* 0x00000036ff027e24 */ /* 0x001fe2000f8e00ff */
[----:B------:R-:W-:Y:S01]  /*5f30*/  ULDC.64 UR4, c[0x0][0x650] ;  /* 0x0001940000047ab9 */ /* 0x000fe20000000a00 */
[----:B------:R-:W-:Y:S01]  /*5f40*/  IMAD.U32 R3, RZ, RZ, UR55 ;  /* 0x00000037ff037e24 */ /* 0x000fe2000f8e00ff */
[----:B------:R0:W-:Y:S01]  /*5f50*/  SYNCS.ARRIVE.TRANS64.A1T0 RZ, [R82+UR52], RZ ;  /* 0x000000ff52ff79a7 */ /* 0x0001e20008100034 */
[----:B------:R-:W-:Y:S01]  /*5f60*/  PRMT R0, RZ, 0x7610, R0 ;  /* 0x00007610ff007816 */ /* 0x000fe20000000000 */
[----:B------:R-:W-:Y:S01]  /*5f70*/  IMAD.MOV.U32 R18, RZ, RZ, -0x1 ;  /* 0xffffffffff127424 */ /* 0x000fe200078e00ff */
[----:B------:R-:W-:Y:S01]  /*5f80*/  LEA R16, P0, R2, R16, 0x1 ;  /* 0x0000001002107211 */ /* 0x000fe200078008ff */
[----:B------:R-:W-:Y:S02]  /*5f90*/  IMAD.MOV.U32 R2, RZ, RZ, -0x1 ;  /* 0xffffffffff027424 */ /* 0x000fe400078e00ff */
[----:B------:R-:W-:Y:S01]  /*5fa0*/  IMAD.MOV.U32 R19, RZ, RZ, -0x1 ;  /* 0xffffffffff137424 */ /* 0x000fe200078e00ff */
[----:B------:R-:W-:-:S02]  /*5fb0*/  IADD3.X R17, R17, UR36, RZ, P0, !PT ;  /* 0x0000002411117c10 */ /* 0x000fc400087fe4ff */
[----:B------:R-:W-:-:S04]  /*5fc0*/  ISETP.GE.U32.AND P0, PT, R16, UR4, PT ;  /* 0x0000000410007c0c */ /* 0x000fc8000bf06070 */
[----:B------:R-:W-:-:S13]  /*5fd0*/  ISETP.GE.U32.AND.EX P0, PT, R17, UR5, PT, P0 ;  /* 0x0000000511007c0c */ /* 0x000fda000bf06100 */
[----:B0-----:R-:W-:Y:S05]  /*5fe0*/  @P0 BRA `(.L_x_130) ;  /* 0x0000000400700947 */ /* 0x001fea0003800000 */
[----:B------:R-:W0:Y:S01]  /*5ff0*/  S2UR UR6, SR_CTAID.X ;  /* 0x00000000000679c3 */ /* 0x000e220000002500 */
[----:B------:R-:W-:Y:S01]  /*6000*/  ULDC.64 UR4, c[0x0][0x628] ;  /* 0x00018a0000047ab9 */ /* 0x000fe20000000a00 */
[----:B------:R-:W-:Y:S01]  /*6010*/  ULDC UR7, c[0x0][0x150] ;  /* 0x0000540000077ab9 */ /* 0x000fe20000000800 */
[----:B------:R-:W-:Y:S01]  /*6020*/  ISETP.NE.U32.AND P0, PT, RZ, UR4, PT ;  /* 0x00000004ff007c0c */ /* 0x000fe2000bf05070 */
[----:B------:R-:W-:Y:S01]  /*6030*/  ULDC UR15, c[0x0][0x630] ;  /* 0x00018c00000f7ab9 */ /* 0x000fe20000000800 */
[C---:B------:R-:W-:Y:S02]  /*6040*/  R2UR UR16, R16.reuse ;  /* 0x00000000101072ca */ /* 0x040fe400000e0000 */
[----:B------:R-:W-:Y:S01]  /*6050*/  ISETP.NE.AND.EX P0, PT, RZ, UR5, PT, P0 ;  /* 0x00000005ff007c0c */ /* 0x000fe2000bf05300 */
[----:B------:R-:W1:Y:S01]  /*6060*/  S2UR UR17, SR_CTAID.Y ;  /* 0x00000000001179c3 */ /* 0x000e620000002600 */
[----:B------:R-:W-:Y:S02]  /*6070*/  R2UR UR12, R16 ;  /* 0x00000000100c72ca */ /* 0x000fe400000e0000 */
[----:B------:R-:W-:-:S02]  /*6080*/  R2UR UR13, R17 ;  /* 0x00000000110d72ca */ /* 0x000fc400000e0000 */
[----:B0-----:R-:W-:-:S05]  /*6090*/  I2FP.F32.U32 R0, UR6 ;  /* 0x0000000600007c45 */ /* 0x001fca0008201000 */
[----:B------:R-:W-:Y:S01]  /*60a0*/  FMUL R0, R0, UR7 ;  /* 0x0000000700007c20 */ /* 0x000fe20008400000 */
[----:B------:R-:W-:Y:S01]  /*60b0*/  ULDC UR7, c[0x0][0x154] ;  /* 0x0000550000077ab9 */ /* 0x000fe20000000800 */
[----:B-1----:R-:W-:-:S04]  /*60c0*/  I2FP.F32.U32 R2, UR17 ;  /* 0x0000001100027c45 */ /* 0x002fc80008201000 */
[----:B------:R-:W0:Y:S01]  /*60d0*/  F2I.U32.TRUNC.NTZ R0, R0 ;  /* 0x0000000000007305 */ /* 0x000e22000020f000 */
[----:B------:R-:W-:Y:S01]  /*60e0*/  FMUL R2, R2, UR7 ;  /* 0x0000000702027c20 */ /* 0x000fe20008400000 */
[----:B------:R-:W-:Y:S06]  /*60f0*/  @!P0 BRA `(.L_x_131) ;  /* 0x0000000000308947 */ /* 0x000fec0003800000 */
        /* <DEDUP_REMOVED lines=12> */
.L_x_131:
[----:B------:R-:W-:Y:S01]  /*61c0*/  USHF.R.U64 UR8, UR12, UR15, UR13 ;  /* 0x0000000f0c087299 */ /* 0x000fe2000800120d */
[----:B------:R-:W-:Y:S01]  /*61d0*/  R2UR UR5, R17 ;  /* 0x00000000110572ca */ /* 0x000fe200000e0000 */
[----:B------:R-:W-:Y:S01]  /*61e0*/  USHF.R.U32.HI UR4, URZ, UR15, UR13 ;  /* 0x0000000f3f047299 */ /* 0x000fe2000801160d */
[----:B------:R-:W1:Y:S01]  /*61f0*/  F2I.U32.TRUNC.NTZ R2, R2 ;  /* 0x0000000200027305 */ /* 0x000e62000020f000 */
[----:B------:R-:W-:Y:S01]  /*6200*/  UIADD3 UR9, UP0, URZ, -UR8, URZ ;  /* 0x800000083f097290 */ /* 0x000fe2000ff1e03f */
[----:B------:R-:W-:Y:S01]  /*6210*/  ULDC.64 UR10, c[0x0][0x620] ;  /* 0x00018800000a7ab9 */ /* 0x000fe20000000a00 */
[----:B------:R-:W-:Y:S02]  /*6220*/  ULDC UR13, c[0x0][0x608] ;  /* 0x00018200000d7ab9 */ /* 0x000fe40000000800 */
[----:B------:R-:W-:Y:S01]  /*6230*/  UIADD3.X UR4, URZ, ~UR4, URZ, UP0, !UPT ;  /* 0x800000043f047290 */ /* 0x000fe200087fe43f */
[----:B------:R-:W-:Y:S01]  /*6240*/  ULDC UR22, c[0x0][0x148] ;  /* 0x0000520000167ab9 */ /* 0x000fe20000000800 */
[----:B------:R-:W-:-:S02]  /*6250*/  ULDC UR20, c[0x0][0x648] ;  /* 0x0001920000147ab9 */ /* 0x000fc40000000800 */
[----:B------:R-:W-:Y:S01]  /*6260*/  UIMAD UR7, UR4, UR10, URZ ;  /* 0x0000000a040772a4 */ /* 0x000fe2000f8e023f */
[----:B------:R-:W-:Y:S02]  /*6270*/  ULDC UR21, c[0x0][0x638] ;  /* 0x00018e0000157ab9 */ /* 0x000fe40000000800 */
[----:B------:R-:W-:Y:S01]  /*6280*/  UMOV UR4, UR16 ;  /* 0x0000001000047c82 */ /* 0x000fe20008000000 */
[----:B------:R-:W-:Y:S02]  /*6290*/  UIMAD UR7, UR9, UR11, UR7 ;  /* 0x0000000b090772a4 */ /* 0x000fe4000f8e0207 */
[----:B------:R-:W-:Y:S01]  /*62a0*/  UIMAD.WIDE.U32 UR4, UR9, UR10, UR4 ;  /* 0x0000000a090472a5 */ /* 0x000fe2000f8e0004 */
[----:B0-----:R-:W-:Y:S01]  /*62b0*/  R2UR UR10, R0 ;  /* 0x00000000000a72ca */ /* 0x001fe200000e0000 */
[----:B------:R-:W-:Y:S01]  /*62c0*/  ULDC UR16, c[0x0][0x658] ;  /* 0x0001960000107ab9 */ /* 0x000fe20000000800 */
[----:B-1----:R-:W-:Y:S01]  /*62d0*/  R2UR UR12, R2 ;  /* 0x00000000020c72ca */ /* 0x002fe200000e0000 */
[----:B------:R-:W-:Y:S01]  /*62e0*/  UIADD3 UR7, UR5, UR7, URZ ;  /* 0x0000000705077290 */ /* 0x000fe2000fffe03f */
[----:B------:R-:W-:-:S02]  /*62f0*/  ULDC UR11, c[0x0][0x144] ;  /* 0x00005100000b7ab9 */ /* 0x000fc40000000800 */
[----:B------:R-:W-:Y:S02]  /*6300*/  ULDC UR5, c[0x0][0x618] ;  /* 0x0001860000057ab9 */ /* 0x000fe40000000800 */
[----:B------:R-:W-:Y:S02]  /*6310*/  USHF.R.U64 UR9, UR4, UR5, UR7 ;  /* 0x0000000504097299 */ /* 0x000fe40008001207 */
[----:B------:R-:W-:-:S03]  /*6320*/  USHF.R.U32.HI UR7, URZ, UR5, UR7 ;  /* 0x000000053f077299 */ /* 0x000fc60008011607 */
[----:B------:R-:W-:Y:S01]  /*6330*/  ULDC.64 UR4, c[0x0][0x640] ;  /* 0x0001900000047ab9 */ /* 0x000fe20000000a00 */
[----:B------:R-:W-:Y:S01]  /*6340*/  USHF.R.U64 UR15, UR9, UR13, UR7 ;  /* 0x0000000d090f7299 */ /* 0x000fe20008001207 */
[----:B------:R-:W-:Y:S01]  /*6350*/  ISETP.NE.U32.AND P0, PT, RZ, UR4, PT ;  /* 0x00000004ff007c0c */ /* 0x000fe2000bf05070 */
[----:B------:R-:W-:Y:S02]  /*6360*/  USHF.R.U32.HI UR7, URZ, UR13, UR7 ;  /* 0x0000000d3f077299 */ /* 0x000fe40008011607 */
[----:B------:R-:W-:Y:S01]  /*6370*/  UIADD3 UR10, -UR10, URZ, URZ ;  /* 0x0000003f0a0a7290 */ /* 0x000fe2000fffe13f */
[----:B------:R-:W-:Y:S01]  /*6380*/  ISETP.NE.AND.EX P0, PT, RZ, UR5, PT, P0 ;  /* 0x00000005ff007c0c */ /* 0x000fe2000bf05300 */
[----:B------:R-:W-:Y:S02]  /*6390*/  USHF.R.U64 UR14, UR15, UR16, UR7 ;  /* 0x000000100f0e7299 */ /* 0x000fe40008001207 */
[----:B------:R-:W-:Y:S02]  /*63a0*/  UIADD3 UR18, -UR12, URZ, URZ ;  /* 0x0000003f0c127290 */ /* 0x000fe4000fffe13f */
[----:B------:R-:W-:-:S02]  /*63b0*/  USHF.R.U32.HI UR13, URZ, UR16, UR7 ;  /* 0x000000103f0d7299 */ /* 0x000fc40008011607 */
[----:B------:R-:W-:Y:S01]  /*63c0*/  UIMAD UR19, UR11, UR10, UR6 ;  /* 0x0000000a0b1372a4 */ /* 0x000fe2000f8e0206 */
[----:B------:R-:W-:-:S05]  /*63d0*/  UMOV UR12, UR14 ;  /* 0x0000000e000c7c82 */ /* 0x000fca0008000000 */
[----:B------:R-:W-:Y:S06]  /*63e0*/  @!P0 BRA `(.L_x_132) ;  /* 0x0000000000288947 */ /* 0x000fec0003800000 */
        /* <DEDUP_REMOVED lines=10> */
.L_x_132:
[----:B------:R-:W-:Y:S01]  /*6490*/  UISETP.NE.AND UP0, UPT, UR45, URZ, UPT ;  /* 0x0000003f2d00728c */ /* 0x000fe2000bf05270 */
[----:B------:R-:W-:Y:S01]  /*64a0*/  IMAD.MOV.U32 R0, RZ, RZ, 0x1 ;  /* 0x00000001ff007424 */ /* 0x000fe200078e00ff */
[----:B------:R-:W-:Y:S01]  /*64b0*/  USHF.R.U64 UR4, UR12, UR20, UR13 ;  /* 0x000000140c047299 */ /* 0x000fe2000800120d */
[----:B------:R-:W-:Y:S01]  /*64c0*/  IMAD.U32 R19, RZ, RZ, UR8 ;  /* 0x00000008ff137e24 */ /* 0x000fe2000f8e00ff */
[----:B------:R-:W-:Y:S02]  /*64d0*/  ULOP3.LUT UR15, UR15, UR44, URZ, 0xc0, !UPT ;  /* 0x0000002c0f0f7292 */ /* 0x000fe4000f8ec03f */
[----:B------:R-:W-:Y:S02]  /*64e0*/  UIADD3 UR5, -UR4, URZ, URZ ;  /* 0x0000003f04057290 */ /* 0x000fe4000fffe13f */
[----:B------:R-:W-:Y:S02]  /*64f0*/  ULOP3.LUT UR9, UR9, UR41, URZ, 0xc0, !UPT ;  /* 0x0000002909097292 */ /* 0x000fe4000f8ec03f */
[----:B------:R-:W-:-:S02]  /*6500*/  UIMAD UR4, UR42, UR4, UR15 ;  /* 0x000000042a0472a4 */ /* 0x000fc4000f8e020f */
[----:B------:R-:W-:Y:S02]  /*6510*/  @UP0 UIMAD UR19, UR22, UR18, UR17 ;  /* 0x00000012161302a4 */ /* 0x000fe4000f8e0211 */
[----:B------:R-:W-:Y:S01]  /*6520*/  UIMAD UR14, UR5, UR21, UR14 ;  /* 0x00000015050e72a4 */ /* 0x000fe2000f8e020e */
[----:B------:R-:W-:Y:S02]  /*6530*/  ULDC UR6, c[0x0][0x600] ;  /* 0x0001800000067ab9 */ /* 0x000fe40000000800 */
[----:B------:R-:W-:Y:S01]  /*6540*/  ULDC UR5, c[0x0][0x610] ;  /* 0x0001840000057ab9 */ /* 0x000fe20000000800 */
[----:B------:R-:W-:Y:S02]  /*6550*/  UIMAD UR14, UR14, UR6, UR9 ;  /* 0x000000060e0e72a4 */ /* 0x000fe4000f8e0209 */
[----:B------:R-:W-:-:S04]  /*6560*/  UIMAD UR4, UR4, UR5, UR19 ;  /* 0x00000005040472a4 */ /* 0x000fc8000f8e0213 */
[----:B------:R-:W-:Y:S02]  /*6570*/  USEL UR5, UR14, UR4, !UP0 ;  /* 0x000000040e057287 */ /* 0x000fe4000c000000 */
[----:B------:R-:W-:-:S04]  /*6580*/  USEL UR4, UR4, UR14, !UP0 ;  /* 0x0000000e04047287 */ /* 0x000fc8000c000000 */
[----:B------:R-:W-:Y:S02]  /*6590*/  IMAD.U32 R2, RZ, RZ, UR5 ;  /* 0x00000005ff027e24 */ /* 0x000fe4000f8e00ff */
[----:B------:R-:W-:-:S07]  /*65a0*/  IMAD.U32 R18, RZ, RZ, UR4 ;  /* 0x00000004ff127e24 */ /* 0x000fce000f8e00ff */
.L_x_130:
[----:B------:R-:W-:Y:S01]  /*65b0*/  ULEA UR5, UR38, UR43, 0x1 ;  /* 0x0000002b26057291 */ /* 0x000fe2000f8e083f */
[----:B------:R-:W-:Y:S01]  /*65c0*/  LOP3.LUT P0, RZ, R0, 0xff, RZ, 0xc0, !PT ;  /* 0x000000ff00ff7812 */ /* 0x000fe2000780c0ff */
[----:B------:R-:W-:Y:S01]  /*65d0*/  ULOP3.LUT UR43, UR43, 0x1, URZ, 0xc0, !UPT ;  /* 0x000000012b2b7892 */ /* 0x000fe2000f8ec03f */
[----:B------:R-:W-:Y:S01]  /*65e0*/  LOP3.LUT R84, R84, 0x1, RZ, 0x3c, !PT ;  /* 0x0000000154547812 */ /* 0x000fe200078e3cff */
[----:B------:R-:W-:Y:S02]  /*65f0*/  USHF.R.U32.HI UR4, URZ, 0x1, UR5 ;  /* 0x000000013f047899 */ /* 0x000fe40008011605 */
[----:B------:R-:W-:Y:S02]  /*6600*/  UISETP.GT.U32.AND UP0, UPT, UR5, 0x1, UPT ;  /* 0x000000010500788c */ /* 0x000fe4000bf04070 */
[----:B------:R-:W-:Y:S02]  /*6610*/  ULOP3.LUT UR4, UR4, 0x1, URZ, 0xc0, !UPT ;  /* 0x0000000104047892 */ /* 0x000fe4000f8ec03f */
[----:B------:R-:W-:-:S02]  /*6620*/  UISETP.LT.U32.AND UP0, UPT, UR49, 0x1ff, UP0 ;  /* 0x000001ff3100788c */ /* 0x000fc40008701070 */
[----:B------:R-:W-:Y:S02]  /*6630*/  UISETP.NE.U32.AND UP1, UPT, UR4, 0x1, UPT ;  /* 0x000000010400788c */ /* 0x000fe4000bf25070 */
[----:B------:R-:W-:Y:S02]  /*6640*/  USEL UR5, URZ, 0x1, !UP0 ;  /* 0x000000013f057887 */ /* 0x000fe4000c000000 */
[----:B------:R-:W-:-:S04]  /*6650*/  UISETP.GT.U32.AND UP1, UPT, UR49, 0x1fe, !UP1 ;  /* 0x000001fe3100788c */ /* 0x000fc8000cf24070 */
[----:B------:R-:W-:-:S04]  /*6660*/  USEL UR4, URZ, 0x1, !UP1 ;  /* 0x000000013f047887 */ /* 0x000fc8000c800000 */
[----:B------:R-:W-:Y:S01]  /*6670*/  ULOP3.LUT UR46, UR4, UR46, UR5, 0x96, !UPT ;  /* 0x0000002e042e7292 */ /* 0x000fe2000f8e9605 */
[----:B------:R-:W-:Y:S11]  /*6680*/  @P0 BRA `(.L_x_133) ;  /* 0xffffffb000880947 */ /* 0x000ff6000383ffff */
[----:B------:R-:W-:Y:S05]  /*6690*/  EXIT ;  /* 0x000000000000794d */ /* 0x000fea0003800000 */
.L_x_16:
[----:B------:R-:W-:-:S08]  /*66a0*/  ISETP.NE.AND P0, PT, RZ, UR6, PT ;  /* 0x00000006ff007c0c */ /* 0x000fd0000bf05270 */
[----:B------:R-:W0:-:S00]  /*66b0*/  USETMAXREG.DEALLOC.CTAPOOL 0x28 ;  /* 0x00000028000079c8 */ /* 0x000e0000080e0500 */
[----:B------:R-:W-:Y:S05]  /*66c0*/  @P0 EXIT ;  /* 0x000000000000094d */ /* 0x000fea0003800000 */
[----:B0-----:R-:W-:Y:S01]  /*66d0*/  LOP3.LUT P0, RZ, R0, 0xff, RZ, 0xc0, !PT ;  /* 0x000000ff00ff7812 */ /* 0x001fe2000780c0ff */
[----:B------:R-:W-:Y:S02]  /*66e0*/  IMAD.MOV.U32 R8, RZ, RZ, 0x1 ;  /* 0x00000001ff087424 */ /* 0x000fe400078e00ff */
[----:B------:R-:W-:-:S10]  /*66f0*/  IMAD.MOV.U32 R0, RZ, RZ, RZ ;  /* 0x000000ffff007224 */ /* 0x000fd400078e00ff */
[----:B------:R-:W-:Y:S05]  /*6700*/  @!P0 BRA `(.L_x_134) ;  /* 0x0000000c00b48947 */ /* 0x000fea0003800000 */
[----:B------:R-:W0:Y:S01]  /*6710*/  S2R R11, SR_CgaCtaId ;  /* 0x00000000000b7919 */ /* 0x000e220000008800 */
[----:B------:R-:W-:Y:S01]  /*6720*/  LOP3.LUT P0, RZ, R3, 0x1f, RZ, 0xc0, !PT ;  /* 0x0000001f03ff7812 */ /* 0x000fe2000780c0ff */
[----:B------:R-:W-:Y:S01]  /*6730*/  ULDC UR21, c[0x0][0x658] ;  /* 0x0001960000157ab9 */ /* 0x000fe20000000800 */
[----:B------:R-:W-:Y:S01]  /*6740*/  UMOV UR4, 0xffffffff ;  /* 0xffffffff00047882 */ /* 0x000fe20000000000 */
[----:B------:R-:W-:Y:S01]  /*6750*/  BSSY B0, `(.L_x_134) ;  /* 0x00000e8000007945 */ /* 0x000fe20003800000 */
[----:B------:R-:W-:Y:S01]  /*6760*/  USHF.L.U32 UR4, UR4, UR21, URZ ;  /* 0x0000001504047299 */ /* 0x000fe2000800063f */
[C---:B------:R-:W-:Y:S01]  /*6770*/  ISETP.NE.AND P3, PT, R4.reuse, RZ, PT ;  /* 0x000000ff0400720c */ /* 0x040fe20003f65270 */
[----:B------:R-:W-:Y:S01]  /*6780*/  IMAD.MOV.U32 R9, RZ, RZ, 0x1 ;  /* 0x00000001ff097424 */ /* 0x000fe200078e00ff */
[----:B------:R-:W-:Y:S01]  /*6790*/  ISETP.NE.OR P0, PT, R4, RZ, !P0 ;  /* 0x000000ff0400720c */ /* 0x000fe20004705670 */
[----:B------:R-:W-:Y:S01]  /*67a0*/  IMAD.MOV.U32 R8, RZ, RZ, 0x1 ;  /* 0x00000001ff087424 */ /* 0x000fe200078e00ff */
[----:B------:R-:W-:Y:S01]  /*67b0*/  ULDC UR13, c[0x0][0x600] ;  /* 0x00018000000d7ab9 */ /* 0x000fe20000000800 */
[----:B------:R-:W-:Y:S01]  /*67c0*/  IMAD.MOV.U32 R0, RZ, RZ, RZ ;  /* 0x000000ffff007224 */ /* 0x000fe200078e00ff */
[----:B------:R-:W-:Y:S01]  /*67d0*/  UMOV UR5, 0x1 ;  /* 0x0000000100057882 */ /* 0x000fe20000000000 */
[----:B------:R-:W-:-:S02]  /*67e0*/  UIADD3 UR29, UR38, 0x1, URZ ;  /* 0x00000001261d7890 */ /* 0x000fc4000fffe03f */
[----:B------:R-:W-:Y:S02]  /*67f0*/  ULOP3.LUT UR30, UR39, 0x2, URZ, 0xfc, !UPT ;  /* 0x00000002271e7892 */ /* 0x000fe4000f8efc3f */
[----:B------:R-:W-:Y:S02]  /*6800*/  UIADD3 UR13, UR13, -0x1, URZ ;  /* 0xffffffff0d0d7890 */ /* 0x000fe4000fffe03f */
[----:B------:R-:W-:Y:S02]  /*6810*/  USHF.L.U32 UR21, UR5, UR21, URZ ;  /* 0x0000001505157299 */ /* 0x000fe4000800063f */
[----:B------:R-:W-:Y:S01]  /*6820*/  ULOP3.LUT UR22, URZ, UR4, URZ, 0x33, !UPT ;  /* 0x000000043f167292 */ /* 0x000fe2000f8e333f */
[----:B------:R-:W-:Y:S01]  /*6830*/  ULDC.64 UR14, c[0x0][0x198] ;  /* 0x00006600000e7ab9 */ /* 0x000fe20000000a00 */
[----:B0-----:R-:W-:-:S10]  /*6840*/  LOP3.LUT R11, R11, 0x1, RZ, 0xc0, !PT ;  /* 0x000000010b0b7812 */ /* 0x001fd400078ec0ff */
.L_x_146:
[----:B------:R-:W-:-:S03]  /*6850*/  UMOV UR4, 0xffffffff ;  /* 0xffffffff00047882 */ /* 0x000fc60000000000 */
[----:B------:R-:W-:Y:S05]  /*6860*/  BRA.DIV UR4, `(.L_x_135) ;  /* 0x00000012042c7947 */ /* 0x000fea000b800000 */
[----:B------:R-:W-:-:S13]  /*6870*/  ELECT P6, URZ, PT ;  /* 0x00000000003f782f */ /* 0x000fda00038c0000 */
.L_x_157:
[----:B------:R-:W0:Y:S01]  /*6880*/  LDC R3, c[0x0][0x28c] ;  /* 0x0000a300ff037b82 */ /* 0x000e220000000800 */
[----:B------:R-:W-:Y:S01]  /*6890*/  BSSY B1, `(.L_x_136) ;  /* 0x000005e000017945 */ /* 0x000fe20003800000 */
[----:B0-----:R-:W-:-:S13]  /*68a0*/  ISETP.LT.OR P6, PT, R3, 0x1, !P6 ;  /* 0x000000010300780c */ /* 0x001fda00077c1670 */
[----:B------:R-:W-:Y:S05]  /*68b0*/  @P6 BRA `(.L_x_137) ;  /* 0x00000004006c6947 */ /* 0x000fea0003800000 */
[----:B------:R-:W-:Y:S02]  /*68c0*/  IMAD R3, R2, 0x2, R11 ;  /* 0x0000000202037824 */ /* 0x000fe400078e020b */
[----:B------:R-:W-:Y:S02]  /*68d0*/  IMAD.SHL.U32 R18, R18, 0x40, RZ ;  /* 0x0000004012127824 */ /* 0x000fe400078e00ff */
[----:B------:R-:W-:Y:S02]  /*68e0*/  IMAD.MOV.U32 R12, RZ, RZ, RZ ;  /* 0x000000ffff0c7224 */ /* 0x000fe400078e00ff */
[----:B------:R-:W-:Y:S02]  /*68f0*/  IMAD.U32 R13, RZ, RZ, UR29 ;  /* 0x0000001dff0d7e24 */ /* 0x000fe4000f8e00ff */
[----:B------:R-:W-:Y:S02]  /*6900*/  IMAD.MOV.U32 R2, RZ, RZ, R8 ;  /* 0x000000ffff027224 */ /* 0x000fe400078e0008 */
[----:B------:R-:W-:-:S02]  /*6910*/  IMAD.MOV.U32 R4, RZ, RZ, R0 ;  /* 0x000000ffff047224 */ /* 0x000fc400078e0000 */
[----:B------:R-:W-:-:S07]  /*6920*/  IMAD R6, R3, 0x30, RZ ;  /* 0x0000003003067824 */ /* 0x000fce00078e02ff */
.L_x_141:
[----:B------:R-:W0:Y:S01]  /*6930*/  S2R R10, SR_CgaCtaId ;  /* 0x00000000000a7919 */ /* 0x000e220000008800 */
[----:B------:R-:W-:Y:S01]  /*6940*/  MOV R3, 0x400 ;  /* 0x0000040000037802 */ /* 0x000fe20000000f00 */
[----:B------:R-:W1:Y:S03]  /*6950*/  @!P3 LDC R5, c[0x0][0x500] ;  /* 0x00014000ff05bb82 */ /* 0x000e660000000800 */
[----:B0-----:R-:W-:Y:S02]  /*6960*/  LEA R7, R10, R3, 0x18 ;  /* 0x000000030a077211 */ /* 0x001fe400078ec0ff */
[----:B------:R-:W-:-:S03]  /*6970*/  SHF.L.U32 R3, R2, 0x1f, RZ ;  /* 0x0000001f02037819 */ /* 0x000fc600000006ff */
[----:B------:R-:W-:-:S04]  /*6980*/  IMAD R10, R4, 0x8, R7 ;  /* 0x00000008040a7824 */ /* 0x000fc800078e0207 */
[----:B------:R-:W0:Y:S02]  /*6990*/  SYNCS.PHASECHK.TRANS64.TRYWAIT P1, [R10+URZ+0x10], R3 ;  /* 0x000010030a0075a7 */ /* 0x000e24000802017f */
[----:B01----:R-:W-:Y:S05]  /*69a0*/  @!P1 BRA `(.L_x_138) ;  /* 0x0000000c00fc9947 */ /* 0x003fea0003800000 */
.L_x_158:
[----:B------:R-:W-:Y:S01]  /*69b0*/  UPRMT UR4, UR30, 0x9910, URZ ;  /* 0x000099101e047896 */ /* 0x000fe2000800003f */
[----:B------:R1:W-:Y:S03]  /*69c0*/  @!P3 SYNCS.ARRIVE.TRANS64 RZ, [R10+URZ], R5 ;  /* 0x000000050affb9a7 */ /* 0x0003e6000800003f */
[----:B------:R-:W-:-:S06]  /*69d0*/  UISETP.NE.AND UP0, UPT, UR4, 0x2, UPT ;  /* 0x000000020400788c */ /* 0x000fcc000bf05270 */
[----:B------:R-:W-:-:S13]  /*69e0*/  PLOP3.LUT P1, PT, PT, PT, UP0, 0x80, 0x0 ;  /* 0x000000000000781c */ /* 0x000fda0003f2f008 */
[----:B-1----:R-:W-:Y:S05]  /*69f0*/  @P1 BRA `(.L_x_139) ;  /* 0x0000000000041947 */ /* 0x002fea0003800000 */
[----:B------:R-:W-:Y:S01]  /*6a00*/  BPT.TRAP 0x1 ;  /* 0x000000040000795c */ /* 0x000fe20000300000 */
.L_x_139:
[----:B------:R-:W-:Y:S05]  /*6a10*/  @P0 BRA `(.L_x_140) ;  /* 0x0000000000040947 */ /* 0x000fea0003800000 */
[----:B------:R-:W-:Y:S01]  /*6a20*/  BPT.TRAP 0x1 ;  /* 0x000000040000795c */ /* 0x000fe20000300000 */
.L_x_140:
[----:B0-----:R-:W-:Y:S01]  /*6a30*/  IMAD R3, R4, 0x8, R11 ;  /* 0x0000000804037824 */ /* 0x001fe200078e020b */
[----:B------:R-:W-:Y:S01]  /*6a40*/  R2UR UR10, R12 ;  /* 0x000000000c0a72ca */ /* 0x000fe200000e0000 */
[--C-:B------:R-:W-:Y:S01]  /*6a50*/  IMAD R5, R4, 0x8000, R7.reuse ;  /* 0x0000800004057824 */ /* 0x100fe200078e0207 */
[----:B------:R-:W-:Y:S01]  /*6a60*/  R2UR UR9, R10 ;  /* 0x000000000a0972ca */ /* 0x000fe200000e0000 */
[----:B------:R-:W-:Y:S01]  /*6a70*/  IMAD R3, R3, 0xc00, RZ ;  /* 0x00000c0003037824 */ /* 0x000fe200078e02ff */
[----:B------:R-:W-:Y:S01]  /*6a80*/  UIADD3 UR46, UP0, UR14, 0xf0, URZ ;  /* 0x000000f00e2e7890 */ /* 0x000fe2000ff1e03f */
[----:B------:R-:W-:Y:S01]  /*6a90*/  R2UR UR11, R18 ;  /* 0x00000000120b72ca */ /* 0x000fe200000e0000 */
[----:B------:R-:W-:Y:S01]  /*6aa0*/  VIADD R13, R13, 0xffffffff ;  /* 0xffffffff0d0d7836 */ /* 0x000fe20000000000 */
[----:B------:R-:W-:Y:S01]  /*6ab0*/  R2UR UR40, R5 ;  /* 0x00000000052872ca */ /* 0x000fe200000e0000 */
[----:B------:R-:W-:Y:S01]  /*6ac0*/  IMAD R3, R3, 0x2, R7 ;  /* 0x0000000203037824 */ /* 0x000fe200078e0207 */
[----:B------:R-:W-:Y:S01]  /*6ad0*/  R2UR UR12, R19 ;  /* 0x00000000130c72ca */ /* 0x000fe200000e0000 */
[----:B------:R-:W-:Y:S01]  /*6ae0*/  UIADD3.X UR47, URZ, UR15, URZ, UP0, !UPT ;  /* 0x0000000f3f2f7290 */ /* 0x000fe200087fe43f */
[----:B------:R-:W-:Y:S01]  /*6af0*/  R2UR UR35, R6 ;  /* 0x00000000062372ca */ /* 0x000fe200000e0000 */
[----:B------:R-:W-:Y:S01]  /*6b00*/  UIADD3 UR6, UP1, UR14, 0x1f0, URZ ;  /* 0x000001f00e067890 */ /* 0x000fe2000ff3e03f */
[----:B------:R-:W-:Y:S01]  /*6b10*/  R2UR UR18, R3 ;  /* 0x00000000031272ca */ /* 0x000fe200000e0000 */
[----:B------:R-:W-:Y:S01]  /*6b20*/  UIADD3 UR58, UR10, 0x40, URZ ;  /* 0x000000400a3a7890 */ /* 0x000fe2000fffe03f */
[----:B------:R-:W-:Y:S01]  /*6b30*/  ISETP.GT.AND P2, PT, R13, 0x1, PT ;  /* 0x000000010d00780c */ /* 0x000fe20003f44270 */
[----:B------:R-:W-:Y:S01]  /*6b40*/  UIADD3 UR50, UR10, 0x80, URZ ;  /* 0x000000800a327890 */ /* 0x000fe2000fffe03f */
[----:B------:R-:W-:Y:S01]  /*6b50*/  VIADD R4, R4, 0x1 ;  /* 0x0000000104047836 */ /* 0x000fe20000000000 */
[----:B------:R-:W-:Y:S01]  /*6b60*/  UIADD3 UR42, UR10, 0xc0, URZ ;  /* 0x000000c00a2a7890 */ /* 0x000fe2000fffe03f */
[----:B------:R-:W-:Y:S01]  /*6b70*/  VIADD R12, R12, 0x100 ;  /* 0x000001000c0c7836 */ /* 0x000fe20000000000 */
[----:B------:R-:W-:-:S02]  /*6b80*/  UIADD3 UR8, UR40, 0x100, URZ ;  /* 0x0000010028087890 */ /* 0x000fc4000fffe03f */
[----:B------:R-:W-:Y:S01]  /*6b90*/  UIADD3 UR56, UR40, 0x2100, URZ ;  /* 0x0000210028387890 */ /* 0x000fe2000fffe03f */
[----:B------:R-:W-:Y:S01]  /*6ba0*/  ISETP.NE.AND P1, PT, R4, 0x2, PT ;  /* 0x000000020400780c */ /* 0x000fe20003f25270 */
[----:B------:R-:W-:Y:S02]  /*6bb0*/  UIADD3 UR48, UR40, 0x4100, URZ ;  /* 0x0000410028307890 */ /* 0x000fe4000fffe03f */
[----:B------:R-:W-:Y:S01]  /*6bc0*/  UIADD3 UR40, UR40, 0x6100, URZ ;  /* 0x0000610028287890 */ /* 0x000fe2000fffe03f */
[----:B------:R-:W-:Y:S01]  /*6bd0*/  SEL R3, RZ, 0x1, P1 ;  /* 0x00000001ff037807 */ /* 0x000fe20000800000 */
[----:B------:R-:W-:Y:S01]  /*6be0*/  UMOV UR4, 0x0 ;  /* 0x0000000000047882 */ /* 0x000fe20000000000 */
[----:B------:R-:W-:Y:S01]  /*6bf0*/  UMOV UR5, 0x10000000 ;  /* 0x1000000000057882 */ /* 0x000fe20000000000 */
[----:B------:R-:W-:Y:S01]  /*6c00*/  UIADD3.X UR7, URZ, UR15, URZ, UP1, !UPT ;  /* 0x0000000f3f077290 */ /* 0x000fe20008ffe43f */
[----:B------:R0:W-:Y:S01]  /*6c10*/  UTMALDG.3D [UR8], [UR46], desc[UR4] ;  /* 0x000004082e0075b4 */ /* 0x0001e20008011000 */
[----:B------:R-:W-:Y:S01]  /*6c20*/  UIADD3 UR32, UR18, 0x10100, URZ ;  /* 0x0001010012207890 */ /* 0x000fe2000fffe03f */
[----:B------:R-:W-:Y:S01]  /*6c30*/  LOP3.LUT R2, R2, R3, RZ, 0x3c, !PT ;  /* 0x0000000302027212 */ /* 0x000fe200078e3cff */
[----:B------:R-:W-:Y:S01]  /*6c40*/  UIADD3 UR24, UR18, 0x13100, URZ ;  /* 0x0001310012187890 */ /* 0x000fe2000fffe03f */
[----:B------:R-:W-:Y:S01]  /*6c50*/  SEL R4, R4, RZ, P1 ;  /* 0x000000ff04047207 */ /* 0x000fe20000800000 */
[----:B------:R-:W-:Y:S01]  /*6c60*/  UIADD3 UR16, UR18, 0x16100, URZ ;  /* 0x0001610012107890 */ /* 0x000fe2000fffe03f */
[----:B------:R-:W-:Y:S01]  /*6c70*/  UMOV UR57, UR9 ;  /* 0x0000000900397c82 */ /* 0x000fe20008000000 */
        /* <DEDUP_REMOVED lines=8> */
[----:B------:R1:W-:Y:S01]  /*6d00*/  UTMALDG.3D [UR56], [UR46], desc[UR4] ;  /* 0x000004382e0075b4 */ /* 0x0003e20008011000 */
[----:B------:R-:W-:Y:S01]  /*6d10*/  UMOV UR23, 0x30000 ;  /* 0x0003000000177882 */ /* 0x000fe20000000000 */
[----:B------:R-:W-:Y:S01]  /*6d20*/  UMOV UR33, UR9 ;  /* 0x0000000900217c82 */ /* 0x000fe20008000000 */
[----:B------:R-:W-:Y:S01]  /*6d30*/  UMOV UR34, UR10 ;  /* 0x0000000a00227c82 */ /* 0x000fe20008000000 */
[----:B------:R-:W-:Y:S01]  /*6d40*/  UMOV UR36, UR12 ;  /* 0x0000000c00247c82 */ /* 0x000fe20008000000 */
[----:B------:R-:W-:Y:S01]  /*6d50*/  UMOV UR25, UR9 ;  /* 0x0000000900197c82 */ /* 0x000fe20008000000 */
[----:B------:R-:W-:Y:S01]  /*6d60*/  UMOV UR27, UR35 ;  /* 0x00000023001b7c82 */ /* 0x000fe20008000000 */
[----:B------:R-:W-:Y:S01]  /*6d70*/  UMOV UR28, UR12 ;  /* 0x0000000c001c7c82 */ /* 0x000fe20008000000 */
[----:B0-----:R-:W-:Y:S01]  /*6d80*/  UIADD3 UR8, UR18, 0x19100, URZ ;  /* 0x0001910012087890 */ /* 0x001fe2000fffe03f */
[----:B------:R1:W-:Y:S01]  /*6d90*/  UTMALDG.3D [UR48], [UR46], desc[UR4] ;  /* 0x000004302e0075b4 */ /* 0x0003e20008011000 */
        /* <DEDUP_REMOVED lines=8> */
[----:B------:R1:W-:Y:S01]  /*6e20*/  UTMALDG.3D.MULTICAST [UR32], [UR6], UR23, desc[UR4] ;  /* 0x00000420060073b4 */ /* 0x0003e20008011817 */
[----:B------:R1:W-:Y:S01]  /*6e30*/  UTMALDG.3D.MULTICAST [UR24], [UR6], UR23, desc[UR4] ;  /* 0x00000418060073b4 */ /* 0x0003e20008011817 */
[----:B------:R1:W-:Y:S01]  /*6e40*/  UTMALDG.3D.MULTICAST [UR16], [UR6], UR23, desc[UR4] ;  /* 0x00000410060073b4 */ /* 0x0003e20008011817 */
[----:B------:R1:W-:Y:S02]  /*6e50*/  UTMALDG.3D.MULTICAST [UR8], [UR6], UR23, desc[UR4] ;  /* 0x00000408060073b4 */ /* 0x0003e40008011817 */
[----:B-1----:R-:W-:Y:S05]  /*6e60*/  @P2 BRA `(.L_x_141) ;  /* 0xfffffff800b02947 */ /* 0x002fea000383ffff */
.L_x_137:
[----:B------:R-:W-:Y:S05]  /*6e70*/  BSYNC B1 ;  /* 0x0000000000017941 */ /* 0x000fea0003800000 */
.L_x_136:
[----:B------:R-:W-:Y:S01]  /*6e80*/  LOP3.LUT P4, RZ, R9, 0xff, RZ, 0xc0, !PT ;  /* 0x000000ff09ff7812 */ /* 0x000fe2000788c0ff */
[----:B------:R-:W-:Y:S01]  /*6e90*/  VIADD R0, R0, UR38 ;  /* 0x0000002600007c36 */ /* 0x000fe20008000000 */
[----:B------:R-:W-:Y:S01]  /*6ea0*/  ULDC.64 UR4, c[0x0][0x650] ;  /* 0x0001940000047ab9 */ /* 0x000fe20000000a00 */
[----:B------:R-:W-:Y:S01]  /*6eb0*/  BSSY B1, `(.L_x_142) ;  /* 0x000006f000017945 */ /* 0x000fe20003800000 */
[----:B------:R-:W-:Y:S01]  /*6ec0*/  IMAD.MOV.U32 R18, RZ, RZ, -0x1 ;  /* 0xffffffffff127424 */ /* 0x000fe200078e00ff */
[----:B------:R-:W-:Y:S01]  /*6ed0*/  PRMT R9, RZ, 0x7610, R9 ;  /* 0x00007610ff097816 */ /* 0x000fe20000000009 */
[----:B------:R-:W-:Y:S01]  /*6ee0*/  IMAD.MOV.U32 R19, RZ, RZ, -0x1 ;  /* 0xffffffffff137424 */ /* 0x000fe200078e00ff */
[C---:B------:R-:W-:Y:S02]  /*6ef0*/  ISETP.GT.U32.AND P1, PT, R0.reuse, 0x1, PT ;  /* 0x000000010000780c */ /* 0x040fe40003f24070 */
[----:B------:R-:W-:Y:S02]  /*6f00*/  SHF.R.U32.HI R2, RZ, 0x1, R0 ;  /* 0x00000001ff027819 */ /* 0x000fe40000011600 */
[----:B------:R-:W-:-:S02]  /*6f10*/  LOP3.LUT R0, R0, 0x1, RZ, 0xc0, !PT ;  /* 0x0000000100007812 */ /* 0x000fc400078ec0ff */
[----:B------:R-:W0:Y:S01]  /*6f20*/  @P4 S2R R4, SR_CgaCtaId ;  /* 0x0000000000044919 */ /* 0x000e220000008800 */
[----:B------:R-:W-:Y:S02]  /*6f30*/  @P4 MOV R3, 0x400 ;  /* 0x0000040000034802 */ /* 0x000fe40000000f00 */
[----:B------:R-:W-:-:S04]  /*6f40*/  LOP3.LUT R2, R2, 0x1, RZ, 0xc0, !PT ;  /* 0x0000000102027812 */ /* 0x000fc800078ec0ff */
[----:B------:R-:W-:Y:S02]  /*6f50*/  ISETP.NE.U32.AND P2, PT, R2, 0x1, PT ;  /* 0x000000010200780c */ /* 0x000fe40003f45070 */
[----:B0-----:R-:W-:Y:S01]  /*6f60*/  @P4 LEA R3, R4, R3, 0x18 ;  /* 0x0000000304034211 */ /* 0x001fe200078ec0ff */
[----:B------:R-:W-:-:S03]  /*6f70*/  IMAD.U32 R4, RZ, RZ, UR38 ;  /* 0x00000026ff047e24 */ /* 0x000fc6000f8e00ff */
[----:B------:R0:W-:Y:S01]  /*6f80*/  @P4 SYNCS.ARRIVE.TRANS64.A1T0 RZ, [R3+URZ+0x58], RZ ;  /* 0x000058ff03ff49a7 */ /* 0x0001e2000810003f */
[----:B------:R-:W-:Y:S02]  /*6f90*/  IADD3 R16, P4, R16, UR54, RZ ;  /* 0x0000003610107c10 */ /* 0x000fe4000ff9e0ff */
[----:B------:R-:W-:Y:S02]  /*6fa0*/  ISETP.LT.U32.AND P1, PT, R4, 0x2, P1 ;  /* 0x000000020400780c */ /* 0x000fe40000f21070 */
[----:B------:R-:W-:Y:S02]  /*6fb0*/  IADD3.X R17, R17, UR37, RZ, P4, !PT ;  /* 0x0000002511117c10 */ /* 0x000fe4000a7fe4ff */
[----:B------:R-:W-:Y:S02]  /*6fc0*/  ISETP.GE.U32.AND P4, PT, R16, UR4, PT ;  /* 0x0000000410007c0c */ /* 0x000fe4000bf86070 */
[----:B0-----:R-:W-:Y:S02]  /*6fd0*/  SEL R3, RZ, 0x1, !P1 ;  /* 0x00000001ff037807 */ /* 0x001fe40004800000 */
[----:B------:R-:W-:-:S02]  /*6fe0*/  ISETP.GE.U32.AND.EX P1, PT, R17, UR5, PT, P4 ;  /* 0x0000000511007c0c */ /* 0x000fc4000bf26140 */
[----:B------:R-:W-:-:S04]  /*6ff0*/  ISETP.GT.U32.AND P2, PT, R4, 0x1, !P2 ;  /* 0x000000010400780c */ /* 0x000fc80005744070 */
[----:B------:R-:W-:-:S04]  /*7000*/  SEL R2, RZ, 0x1, !P2 ;  /* 0x00000001ff027807 */ /* 0x000fc80005000000 */
[--C-:B------:R-:W-:Y:S01]  /*7010*/  LOP3.LUT R8, R2, R8, R3.reuse, 0x96, !PT ;  /* 0x0000000802087212 */ /* 0x100fe200078e9603 */
[----:B------:R-:W-:Y:S01]  /*7020*/  IMAD.MOV.U32 R2, RZ, RZ, -0x1 ;  /* 0xffffffffff027424 */ /* 0x000fe200078e00ff */
[----:B------:R-:W-:Y:S01]  /*7030*/  PRMT R3, RZ, 0x7610, R3 ;  /* 0x00007610ff037816 */ /* 0x000fe20000000003 */
[----:B------:R-:W-:Y:S06]  /*7040*/  @P1 BRA `(.L_x_143) ;  /* 0x0000000400541947 */ /* 0x000fec0003800000 */
[----:B------:R-:W0:Y:S01]  /*7050*/  S2UR UR4, SR_CTAID.X ;  /* 0x00000000000479c3 */ /* 0x000e220000002500 */
[----:B------:R-:W-:Y:S01]  /*7060*/  ULDC.64 UR6, c[0x0][0x628] ;  /* 0x00018a0000067ab9 */ /* 0x000fe20000000a00 */
[----:B------:R-:W-:Y:S01]  /*7070*/  ULDC UR5, c[0x0][0x150] ;  /* 0x0000540000057ab9 */ /* 0x000fe20000000800 */
[----:B------:R-:W-:Y:S01]  /*7080*/  ISETP.NE.U32.AND P1, PT, RZ, UR6, PT ;  /* 0x00000006ff007c0c */ /* 0x000fe2000bf25070 */
[----:B------:R-:W-:Y:S01]  /*7090*/  ULDC UR8, c[0x0][0x630] ;  /* 0x00018c0000087ab9 */ /* 0x000fe20000000800 */
[----:B------:R-:W-:Y:S01]  /*70a0*/  ULDC UR10, c[0x0][0x154] ;  /* 0x00005500000a7ab9 */ /* 0x000fe20000000800 */
[----:B------:R-:W-:Y:S01]  /*70b0*/  IMAD.MOV.U32 R2, RZ, RZ, R16 ;  /* 0x000000ffff027224 */ /* 0x000fe200078e0010 */
[----:B------:R-:W-:Y:S01]  /*70c0*/  ISETP.NE.AND.EX P1, PT, RZ, UR7, PT, P1 ;  /* 0x00000007ff007c0c */ /* 0x000fe2000bf25310 */
[----:B------:R-:W1:Y:S01]  /*70d0*/  S2UR UR9, SR_CTAID.Y ;  /* 0x00000000000979c3 */ /* 0x000e620000002600 */
[----:B0-----:R-:W-:-:S05]  /*70e0*/  I2FP.F32.U32 R3, UR4 ;  /* 0x0000000400037c45 */ /* 0x001fca0008201000 */
[----:B------:R-:W-:Y:S01]  /*70f0*/  FMUL R10, R3, UR5 ;  /* 0x00000005030a7c20 */ /* 0x000fe20008400000 */
[----:B------:R-:W-:-:S05]  /*7100*/  IMAD.MOV.U32 R3, RZ, RZ, R17 ;  /* 0x000000ffff037224 */ /* 0x000fca00078e0011 */
[----:B------:R-:W-:Y:S05]  /*7110*/  @!P1 BRA `(.L_x_144) ;  /* 0x0000000000289947 */ /* 0x000fea0003800000 */
[----:B------:R-:W-:Y:S02]  /*7120*/  ULDC UR5, c[0x0][0x634] ;  /* 0x00018d0000057ab9 */ /* 0x000fe40000000800 */
[----:B------:R-:W-:-:S05]  /*7130*/  IADD3 R7, P1, R16, UR5, RZ ;  /* 0x0000000510077c10 */ /* 0x000fca000ff3e0ff */
[----:B------:R-:W-:-:S04]  /*7140*/  IMAD.X R13, RZ, RZ, R17, P1 ;  /* 0x000000ffff0d7224 */ /* 0x000fc800008e0611 */
[----:B------:R-:W-:-:S04]  /*7150*/  IMAD.WIDE.U32 R4, R13, UR6, RZ ;  /* 0x000000060d047c25 */ /* 0x000fc8000f8e00ff */
[----:B------:R-:W-:-:S04]  /*7160*/  IMAD.WIDE.U32 R4, P1, R7, UR7, R4 ;  /* 0x0000000707047c25 */ /* 0x000fc8000f820004 */
[----:B------:R-:W-:-:S04]  /*7170*/  IMAD.WIDE.U32 R6, R7, UR6, RZ ;  /* 0x0000000607067c25 */ /* 0x000fc8000f8e00ff */
[----:B------:R-:W-:Y:S01]  /*7180*/  IMAD.X R3, RZ, RZ, RZ, P1 ;  /* 0x000000ffff037224 */ /* 0x000fe200008e06ff */
[----:B------:R-:W-:Y:S01]  /*7190*/  IADD3 RZ, P1, R7, R4, RZ ;  /* 0x0000000407ff7210 */ /* 0x000fe20007f3e0ff */
[----:B------:R-:W-:-:S04]  /*71a0*/  IMAD.MOV.U32 R2, RZ, RZ, R5 ;  /* 0x000000ffff027224 */ /* 0x000fc800078e0005 */
[----:B------:R-:W-:-:S08]  /*71b0*/  IMAD.WIDE.U32.X R2, R13, UR7, R2, P1 ;  /* 0x000000070d027c25 */ /* 0x000fd000088e0402 */
.L_x_144:
[--C-:B------:R-:W-:Y:S01]  /*71c0*/  SHF.R.U64 R19, R2, UR8, R3.reuse ;  /* 0x0000000802137c19 */ /* 0x100fe20008001203 */
[----:B------:R-:W0:Y:S01]  /*71d0*/  F2I.U32.TRUNC.NTZ R10, R10 ;  /* 0x0000000a000a7305 */ /* 0x000e22000020f000 */
[----:B------:R-:W-:Y:S01]  /*71e0*/  SHF.R.U32.HI R2, RZ, UR8, R3 ;  /* 0x00000008ff027c19 */ /* 0x000fe20008011603 */
[----:B------:R-:W-:Y:S01]  /*71f0*/  ULDC.64 UR6, c[0x0][0x620] ;  /* 0x0001880000067ab9 */ /* 0x000fe20000000a00 */
[----:B------:R-:W-:Y:S01]  /*7200*/  IADD3 R5, P1, RZ, -R19, RZ ;  /* 0x80000013ff057210 */ /* 0x000fe20007f3e0ff */
[----:B------:R-:W-:Y:S01]  /*7210*/  ULDC UR8, c[0x0][0x658] ;  /* 0x0001960000087ab9 */ /* 0x000fe20000000800 */
[----:B-1----:R-:W-:Y:S01]  /*7220*/  I2FP.F32.U32 R4, UR9 ;  /* 0x0000000900047c45 */ /* 0x002fe20008201000 */
[----:B------:R-:W-:Y:S02]  /*7230*/  ULDC UR12, c[0x0][0x648] ;  /* 0x00019200000c7ab9 */ /* 0x000fe40000000800 */
[----:B------:R-:W-:Y:S02]  /*7240*/  IMAD.X R2, RZ, RZ, ~R2, P1 ;  /* 0x000000ffff027224 */ /* 0x000fe400008e0e02 */
[----:B------:R-:W-:Y:S01]  /*7250*/  FMUL R6, R4, UR10 ;  /* 0x0000000a04067c20 */ /* 0x000fe20008400000 */
[----:B------:R-:W-:Y:S01]  /*7260*/  ULDC.64 UR10, c[0x0][0x640] ;  /* 0x00019000000a7ab9 */ /* 0x000fe20000000a00 */
[----:B------:R-:W-:Y:S01]  /*7270*/  IMAD R4, R2, UR6, RZ ;  /* 0x0000000602047c24 */ /* 0x000fe2000f8e02ff */
[----:B------:R-:W-:Y:S01]  /*7280*/  ISETP.NE.U32.AND P1, PT, RZ, UR10, PT ;  /* 0x0000000aff007c0c */ /* 0x000fe2000bf25070 */
[C---:B------:R-:W-:Y:S01]  /*7290*/  IMAD.WIDE.U32 R2, R5.reuse, UR6, R16 ;  /* 0x0000000605027c25 */ /* 0x040fe2000f8e0010 */
[----:B0-----:R-:W-:Y:S01]  /*72a0*/  R2UR UR5, R10 ;  /* 0x000000000a0572ca */ /* 0x001fe200000e0000 */
[----:B------:R-:W0:Y:S01]  /*72b0*/  F2I.U32.TRUNC.NTZ R6, R6 ;  /* 0x0000000600067305 */ /* 0x000e22000020f000 */
[----:B------:R-:W1:Y:S01]  /*72c0*/  LDC R10, c[0x0][0x610] ;  /* 0x00018400ff0a7b82 */ /* 0x000e620000000800 */
[----:B------:R-:W-:Y:S01]  /*72d0*/  IMAD R5, R5, UR7, R4 ;  /* 0x0000000705057c24 */ /* 0x000fe2000f8e0204 */
[----:B------:R-:W-:Y:S01]  /*72e0*/  ULDC UR6, c[0x0][0x618] ;  /* 0x0001860000067ab9 */ /* 0x000fe20000000800 */
[----:B------:R-:W-:-:S02]  /*72f0*/  ISETP.NE.AND.EX P1, PT, RZ, UR11, PT, P1 ;  /* 0x0000000bff007c0c */ /* 0x000fc4000bf25310 */
[----:B------:R-:W-:-:S05]  /*7300*/  IMAD.IADD R3, R3, 0x1, R5 ;  /* 0x0000000103037824 */ /* 0x000fca00078e0205 */
[--C-:B------:R-:W-:Y:S02]  /*7310*/  SHF.R.U64 R12, R2, UR6, R3.reuse ;  /* 0x00000006020c7c19 */ /* 0x100fe40008001203 */
[----:B------:R-:W-:Y:S01]  /*7320*/  SHF.R.U32.HI R3, RZ, UR6, R3 ;  /* 0x00000006ff037c19 */ /* 0x000fe20008011603 */
[----:B------:R-:W-:Y:S01]  /*7330*/  ULDC UR6, c[0x0][0x608] ;  /* 0x0001820000067ab9 */ /* 0x000fe20000000800 */
[----:B0-----:R-:W-:Y:S02]  /*7340*/  R2UR UR7, R6 ;  /* 0x00000000060772ca */ /* 0x001fe400000e0000 */
[--C-:B------:R-:W-:Y:S02]  /*7350*/  SHF.R.U64 R14, R12, UR6, R3.reuse ;  /* 0x000000060c0e7c19 */ /* 0x100fe40008001203 */
[----:B------:R-:W-:Y:S01]  /*7360*/  SHF.R.U32.HI R3, RZ, UR6, R3 ;  /* 0x00000006ff037c19 */ /* 0x000fe20008011603 */
[----:B------:R-:W-:-:S03]  /*7370*/  UIADD3 UR6, -UR5, URZ, URZ ;  /* 0x0000003f05067290 */ /* 0x000fc6000fffe13f */
[--C-:B------:R-:W-:Y:S01]  /*7380*/  SHF.R.U64 R15, R14, UR8, R3.reuse ;  /* 0x000000080e0f7c19 */ /* 0x100fe20008001203 */
[----:B------:R-:W-:Y:S01]  /*7390*/  ULDC UR5, c[0x0][0x144] ;  /* 0x0000510000057ab9 */ /* 0x000fe20000000800 */
[----:B------:R-:W-:-:S03]  /*73a0*/  SHF.R.U32.HI R3, RZ, UR8, R3 ;  /* 0x00000008ff037c19 */ /* 0x000fc60008011603 */
[----:B------:R-:W-:Y:S01]  /*73b0*/  IMAD.MOV.U32 R2, RZ, RZ, R15 ;  /* 0x000000ffff027224 */ /* 0x000fe200078e000f */
[----:B------:R-:W-:Y:S06]  /*73c0*/  @!P1 BRA `(.L_x_145) ;  /* 0x0000000000289947 */ /* 0x000fec0003800000 */
        /* <DEDUP_REMOVED lines=10> */
.L_x_145:
[----:B------:R-:W-:Y:S01]  /*7470*/  UISETP.NE.AND UP0, UPT, UR45, URZ, UPT ;  /* 0x0000003f2d00728c */ /* 0x000fe2000bf05270 */
[----:B------:R-:W-:Y:S01]  /*7480*/  SHF.R.U64 R3, R2, UR12, R3 ;  /* 0x0000000c02037c19 */ /* 0x000fe20008001203 */
[----:B------:R-:W-:Y:S01]  /*7490*/  UIADD3 UR7, -UR7, URZ, URZ ;  /* 0x0000003f07077290 */ /* 0x000fe2000fffe13f */
[----:B------:R-:W-:Y:S01]  /*74a0*/  LOP3.LUT R2, R14, UR22, RZ, 0xc0, !PT ;  /* 0x000000160e027c12 */ /* 0x000fe2000f8ec0ff */
[----:B------:R-:W-:Y:S01]  /*74b0*/  UIMAD UR4, UR5, UR6, UR4 ;  /* 0x00000006050472a4 */ /* 0x000fe2000f8e0204 */
[----:B------:R-:W-:Y:S01]  /*74c0*/  LOP3.LUT R5, R12, UR13, RZ, 0xc0, !PT ;  /* 0x0000000d0c057c12 */ /* 0x000fe2000f8ec0ff */
[----:B------:R-:W-:Y:S01]  /*74d0*/  IMAD.MOV R4, RZ, RZ, -R3 ;  /* 0x000000ffff047224 */ /* 0x000fe200078e0a03 */
[----:B------:R-:W-:Y:S01]  /*74e0*/  ULDC UR5, c[0x0][0x148] ;  /* 0x0000520000057ab9 */ /* 0x000fe20000000800 */
[----:B------:R-:W-:Y:S01]  /*74f0*/  IMAD R3, R3, UR21, R2 ;  /* 0x0000001503037c24 */ /* 0x000fe2000f8e0202 */
[----:B------:R-:W-:Y:S02]  /*7500*/  PLOP3.LUT P1, PT, PT, PT, UP0, 0x80, 0x0 ;  /* 0x000000000000781c */ /* 0x000fe40003f2f008 */
[----:B------:R-:W-:-:S03]  /*7510*/  @UP0 UIMAD UR4, UR5, UR7, UR9 ;  /* 0x00000007050402a4 */ /* 0x000fc6000f8e0209 */
[----:B------:R-:W-:Y:S02]  /*7520*/  ULDC UR5, c[0x0][0x638] ;  /* 0x00018e0000057ab9 */ /* 0x000fe40000000800 */
[----:B------:R-:W-:Y:S02]  /*7530*/  IMAD R2, R4, UR5, R15 ;  /* 0x0000000504027c24 */ /* 0x000fe4000f8e020f */
[----:B-1----:R-:W-:Y:S01]  /*7540*/  IMAD R10, R3, R10, UR4 ;  /* 0x00000004030a7e24 */ /* 0x002fe2000f8e020a */
[----:B------:R-:W-:Y:S01]  /*7550*/  ULDC UR4, c[0x0][0x600] ;  /* 0x0001800000047ab9 */ /* 0x000fe20000000800 */
[----:B------:R-:W-:Y:S02]  /*7560*/  IMAD.MOV.U32 R3, RZ, RZ, 0x1 ;  /* 0x00000001ff037424 */ /* 0x000fe400078e00ff */
[----:B------:R-:W-:-:S05]  /*7570*/  IMAD R5, R2, UR4, R5 ;  /* 0x0000000402057c24 */ /* 0x000fca000f8e0205 */
[----:B------:R-:W-:Y:S02]  /*7580*/  SEL R2, R5, R10, !P1 ;  /* 0x0000000a05027207 */ /* 0x000fe40004800000 */
[----:B------:R-:W-:-:S07]  /*7590*/  SEL R18, R10, R5, !P1 ;  /* 0x000000050a127207 */ /* 0x000fce0004800000 */
.L_x_143:
[----:B------:R-:W-:Y:S05]  /*75a0*/  BSYNC B1 ;  /* 0x0000000000017941 */ /* 0x000fea0003800000 */
.L_x_142:
[----:B------:R-:W-:-:S13]  /*75b0*/  LOP3.LUT P1, RZ, R3, 0xff, RZ, 0xc0, !PT ;  /* 0x000000ff03ff7812 */ /* 0x000fda000782c0ff */
[----:B------:R-:W-:Y:S05]  /*75c0*/  @P1 BRA `(.L_x_146) ;  /* 0xfffffff000a01947 */ /* 0x000fea000383ffff */
[----:B------:R-:W-:Y:S05]  /*75d0*/  BSYNC B0 ;  /* 0x0000000000007941 */ /* 0x000fea0003800000 */
.L_x_134:
[----:B------:R-:W-:-:S03]  /*75e0*/  UMOV UR4, 0xffffffff ;  /* 0xffffffff00047882 */ /* 0x000fc60000000000 */
[----:B------:R-:W-:Y:S05]  /*75f0*/  BRA.DIV UR4, `(.L_x_147) ;  /* 0x0000000204fc7947 */ /* 0x000fea000b800000 */
[----:B------:R-:W-:-:S13]  /*7600*/  ELECT P6, URZ, PT ;  /* 0x00000000003f782f */ /* 0x000fda00038c0000 */
.L_x_161:
[----:B------:R-:W-:Y:S04]  /*7610*/  BSSY B0, `(.L_x_148) ;  /* 0x000001a000007945 */ /* 0x000fe80003800000 */
[----:B------:R-:W-:Y:S05]  /*7620*/  @!P6 BRA `(.L_x_149) ;  /* 0x000000000060e947 */ /* 0x000fea0003800000 */
[----:B------:R-:W-:-:S04]  /*7630*/  ULOP3.LUT UR4, UR39, 0x2, URZ, 0xfc, !UPT ;  /* 0x0000000227047892 */ /* 0x000fc8000f8efc3f */
[----:B------:R-:W-:-:S06]  /*7640*/  UISETP.NE.AND UP0, UPT, UR4, 0x3, UPT ;  /* 0x000000030400788c */ /* 0x000fcc000bf05270 */
[----:B------:R-:W-:-:S13]  /*7650*/  PLOP3.LUT P0, PT, PT, PT, UP0, 0x80, 0x0 ;  /* 0x000000000000781c */ /* 0x000fda0003f0f008 */
[----:B------:R-:W-:Y:S05]  /*7660*/  @!P0 BRA `(.L_x_150) ;  /* 0x0000000000048947 */ /* 0x000fea0003800000 */
[----:B------:R-:W-:Y:S01]  /*7670*/  BPT.TRAP 0x1 ;  /* 0x000000040000795c */ /* 0x000fe20000300000 */
.L_x_150:
[----:B------:R-:W0:Y:S01]  /*7680*/  S2R R3, SR_CgaCtaId ;  /* 0x0000000000037919 */ /* 0x000e220000008800 */
[----:B------:R-:W-:-:S04]  /*7690*/  MOV R2, 0x400 ;  /* 0x0000040000027802 */ /* 0x000fc80000000f00 */
[----:B0-----:R-:W-:Y:S02]  /*76a0*/  LEA R3, R3, R2, 0x18 ;  /* 0x0000000203037211 */ /* 0x001fe400078ec0ff */
[----:B------:R-:W-:-:S03]  /*76b0*/  SHF.L.U32 R2, R8, 0x1f, RZ ;  /* 0x0000001f08027819 */ /* 0x000fc600000006ff */
[----:B------:R-:W-:-:S04]  /*76c0*/  VIADD R3, R3, 0x10 ;  /* 0x0000001003037836 */ /* 0x000fc80000000000 */
[C---:B------:R-:W-:Y:S02]  /*76d0*/  IMAD R7, R0.reuse, 0x8, R3 ;  /* 0x0000000800077824 */ /* 0x040fe400078e0203 */
[----:B------:R-:W-:Y:S02]  /*76e0*/  VIADD R0, R0, 0x1 ;  /* 0x0000000100007836 */ /* 0x000fe40000000000 */
[----:B------:R-:W0:Y:S03]  /*76f0*/  SYNCS.PHASECHK.TRANS64.TRYWAIT P0, [R7+URZ], R2 ;  /* 0x00000002070075a7 */ /* 0x000e26000800017f */
[----:B------:R-:W-:-:S04]  /*7700*/  ISETP.NE.AND P1, PT, R0, 0x2, PT ;  /* 0x000000020000780c */ /* 0x000fc80003f25270 */
[----:B------:R-:W-:Y:S02]  /*7710*/  SEL R5, RZ, 0x1, P1 ;  /* 0x00000001ff057807 */ /* 0x000fe40000800000 */
[----:B------:R-:W-:Y:S02]  /*7720*/  SEL R0, R0, RZ, P1 ;  /* 0x000000ff00007207 */ /* 0x000fe40000800000 */
[----:B------:R-:W-:Y:S01]  /*7730*/  LOP3.LUT R5, R8, R5, RZ, 0x3c, !PT ;  /* 0x0000000508057212 */ /* 0x000fe200078e3cff */
[----:B0-----:R-:W-:Y:S06]  /*7740*/  @!P0 BRA `(.L_x_151) ;  /* 0x0000000000c88947 */ /* 0x001fec0003800000 */
.L_x_162:
[----:B------:R-:W-:Y:S01]  /*7750*/  IMAD R3, R0, 0x8, R3 ;  /* 0x0000000800037824 */ /* 0x000fe200078e0203 */
[----:B------:R-:W-:-:S07]  /*7760*/  SHF.L.U32 R0, R5, 0x1f, RZ ;  /* 0x0000001f05007819 */ /* 0x000fce00000006ff */
.L_x_152:
[----:B-1----:R1:W2:Y:S02]  /*7770*/  SYNCS.PHASECHK.TRANS64.TRYWAIT P0, [R3+URZ], R0 ;  /* 0x00000000030075a7 */ /* 0x0022a4000800017f */
[----:B--2---:R-:W-:Y:S05]  /*7780*/  @!P0 NANOSLEEP.SYNCS 0x989680 ;  /* 0x009896800000895d */ /* 0x004fea0003900000 */
[----:B------:R-:W2:Y:S02]  /*7790*/  @!P0 SYNCS.PHASECHK.TRANS64 P0, [R3+URZ], R0 ;  /* 0x00000000030085a7 */ /* 0x000ea4000800007f */
[----:B--2---:R-:W-:Y:S05]  /*77a0*/  @!P0 BRA `(.L_x_152) ;  /* 0xfffffffc00f08947 */ /* 0x004fea000383ffff */
.L_x_149:
[----:B------:R-:W-:Y:S05]  /*77b0*/  BSYNC B0 ;  /* 0x0000000000007941 */ /* 0x000fea0003800000 */
.L_x_148:
[----:B------:R-:W-:Y:S05]  /*77c0*/  EXIT ;  /* 0x000000000000794d */ /* 0x000fea0003800000 */
.L_x_18:
[----:B0-----:R0:W1:Y:S02]  /*77d0*/  SYNCS.PHASECHK.TRANS64.TRYWAIT P0, [R81+URZ+-0x8], R0 ;  /* 0xfffff800510075a7 */ /* 0x001064000800017f */
[----:B-1----:R-:W-:Y:S05]  /*77e0*/  @!P0 NANOSLEEP.SYNCS 0x989680 ;  /* 0x009896800000895d */ /* 0x002fea0003900000 */
[----:B------:R-:W1:Y:S02]  /*77f0*/  @!P0 SYNCS.PHASECHK.TRANS64 P0, [R81+URZ+-0x8], R0 ;  /* 0xfffff800510085a7 */ /* 0x000e64000800007f */
[----:B-1----:R-:W-:Y:S05]  /*7800*/  @!P0 BRA `(.L_x_18) ;  /* 0xfffffffc00f08947 */ /* 0x002fea000383ffff */
[----:B------:R-:W-:Y:S05]  /*7810*/  BRA `(.L_x_153) ;  /* 0xffffffa000307947 */ /* 0x000fea000383ffff */
.L_x_23:
[----:B-1----:R1:W2:Y:S02]  /*7820*/  SYNCS.PHASECHK.TRANS64.TRYWAIT P1, [R3+URZ], R0 ;  /* 0x00000000030075a7 */ /* 0x0022a4000802017f */
[----:B--2---:R-:W-:Y:S05]  /*7830*/  @!P1 NANOSLEEP.SYNCS 0x989680 ;  /* 0x009896800000995d */ /* 0x004fea0003900000 */
[----:B------:R-:W2:Y:S02]  /*7840*/  @!P1 SYNCS.PHASECHK.TRANS64 P1, [R3+URZ], R0 ;  /* 0x00000000030095a7 */ /* 0x000ea4000802007f */
[----:B--2---:R-:W-:Y:S05]  /*7850*/  @!P1 BRA `(.L_x_23) ;  /* 0xfffffffc00f09947 */ /* 0x004fea000383ffff */
[----:B------:R-:W-:Y:S05]  /*7860*/  BRA `(.L_x_22) ;  /* 0xffffffa000a07947 */ /* 0x000fea000383ffff */
.L_x_28:
[----:B-1----:R-:W-:-:S04]  /*7870*/  IMAD.U32 R5, RZ, RZ, UR4 ;  /* 0x00000004ff057e24 */ /* 0x002fc8000f8e00ff */
[----:B------:R1:W2:Y:S03]  /*7880*/  SYNCS.PHASECHK.TRANS64.TRYWAIT P1, [R5+URZ], R4 ;  /* 0x00000004050075a7 */ /* 0x0002a6000802017f */
[----:B--2---:R-:W-:Y:S05]  /*7890*/  @!P1 NANOSLEEP.SYNCS 0x989680 ;  /* 0x009896800000995d */ /* 0x004fea0003900000 */
[----:B------:R-:W2:Y:S02]  /*78a0*/  @!P1 SYNCS.PHASECHK.TRANS64 P1, [R5+URZ], R4 ;  /* 0x00000004050095a7 */ /* 0x000ea4000802007f */
[----:B--2---:R-:W-:Y:S05]  /*78b0*/  @!P1 BRA `(.L_x_28) ;  /* 0xfffffffc00ec9947 */ /* 0x004fea000383ffff */
[----:B------:R-:W-:Y:S05]  /*78c0*/  BRA `(.L_x_27) ;  /* 0xffffffa800a87947 */ /* 0x000fea000383ffff */
.L_x_34:
[----:B0-----:R0:W1:Y:S02]  /*78d0*/  SYNCS.PHASECHK.TRANS64.TRYWAIT P0, [R81+URZ+0x8], R0 ;  /* 0x00000800510075a7 */ /* 0x001064000800017f */
[----:B-1----:R-:W-:Y:S05]  /*78e0*/  @!P0 NANOSLEEP.SYNCS 0x989680 ;  /* 0x009896800000895d */ /* 0x002fea0003900000 */
[----:B------:R-:W1:Y:S02]  /*78f0*/  @!P0 SYNCS.PHASECHK.TRANS64 P0, [R81+URZ+0x8], R0 ;  /* 0x00000800510085a7 */ /* 0x000e64000800007f */
[----:B-1----:R-:W-:Y:S05]  /*7900*/  @!P0 BRA `(.L_x_34) ;  /* 0xfffffffc00f08947 */ /* 0x002fea000383ffff */
[----:B------:R-:W-:Y:S05]  /*7910*/  BRA `(.L_x_154) ;  /* 0xffffffb400147947 */ /* 0x000fea000383ffff */
.L_x_135:
[----:B------:R-:W-:Y:S01]  /*7920*/  BSSY B1, `(.L_x_155) ;  /* 0x0000006000017945 */ /* 0x000fe20003800000 */
[----:B------:R-:W-:-:S07]  /*7930*/  IMAD.MOV.U32 R15, RZ, RZ, -0x1 ;  /* 0xffffffffff0f7424 */ /* 0x000fce00078e00ff */
[----:B-----5:R-:W-:Y:S05]  /*7940*/  WARPSYNC.COLLECTIVE R15, `(.L_x_156) ;  /* 0x000000000f0c7348 */ /* 0x020fea0003c00000 */
[----:B------:R-:W-:Y:S02]  /*7950*/  ELECT P6, UR62, PT ;  /* 0x00000000003e782f */ /* 0x000fe400038c0000 */
[----:B------:R-:W-:Y:S01]  /*7960*/  MOV R14, UR62 ;  /* 0x0000003e000e7c02 */ /* 0x000fe20008000f00 */
[----:B-----5:R-:W-:Y:S10]  /*7970*/  ENDCOLLECTIVE ;  /* 0x000000000000791b */ /* 0x020ff40003800000 */
.L_x_156:
[----:B------:R-:W-:Y:S05]  /*7980*/  BSYNC B1 ;  /* 0x0000000000017941 */ /* 0x000fea0003800000 */
.L_x_155:
[----:B------:R-:W-:Y:S05]  /*7990*/  BRA `(.L_x_157) ;  /* 0xffffffec00b87947 */ /* 0x000fea000383ffff */
.L_x_138:
[----:B0-----:R0:W1:Y:S02]  /*79a0*/  SYNCS.PHASECHK.TRANS64.TRYWAIT P1, [R10+URZ+0x10], R3 ;  /* 0x000010030a0075a7 */ /* 0x001064000802017f */
[----:B-1----:R-:W-:Y:S05]  /*79b0*/  @!P1 NANOSLEEP.SYNCS 0x989680 ;  /* 0x009896800000995d */ /* 0x002fea0003900000 */
[----:B------:R-:W1:Y:S02]  /*79c0*/  @!P1 SYNCS.PHASECHK.TRANS64 P1, [R10+URZ+0x10], R3 ;  /* 0x000010030a0095a7 */ /* 0x000e64000802007f */
[----:B-1----:R-:W-:Y:S05]  /*79d0*/  @!P1 BRA `(.L_x_138) ;  /* 0xfffffffc00f09947 */ /* 0x002fea000383ffff */
[----:B------:R-:W-:Y:S05]  /*79e0*/  BRA `(.L_x_158) ;  /* 0xffffffec00f07947 */ /* 0x000fea000383ffff */
.L_x_147:
[----:B------:R-:W-:Y:S01]  /*79f0*/  BSSY B0, `(.L_x_159) ;  /* 0x0000006000007945 */ /* 0x000fe20003800000 */
[----:B------:R-:W-:-:S07]  /*7a00*/  IMAD.MOV.U32 R15, RZ, RZ, -0x1 ;  /* 0xffffffffff0f7424 */ /* 0x000fce00078e00ff */
[----:B-----5:R-:W-:Y:S05]  /*7a10*/  WARPSYNC.COLLECTIVE R15, `(.L_x_160) ;  /* 0x000000000f0c7348 */ /* 0x020fea0003c00000 */
[----:B------:R-:W-:Y:S02]  /*7a20*/  ELECT P6, UR62, PT ;  /* 0x00000000003e782f */ /* 0x000fe400038c0000 */
[----:B------:R-:W-:Y:S01]  /*7a30*/  MOV R14, UR62 ;  /* 0x0000003e000e7c02 */ /* 0x000fe20008000f00 */
[----:B-----5:R-:W-:Y:S10]  /*7a40*/  ENDCOLLECTIVE ;  /* 0x000000000000791b */ /* 0x020ff40003800000 */
.L_x_160:
[----:B------:R-:W-:Y:S05]  /*7a50*/  BSYNC B0 ;  /* 0x0000000000007941 */ /* 0x000fea0003800000 */
.L_x_159:
[----:B------:R-:W-:Y:S05]  /*7a60*/  BRA `(.L_x_161) ;  /* 0xfffffff800e87947 */ /* 0x000fea000383ffff */
.L_x_151:
[----:B0-----:R0:W1:Y:S02]  /*7a70*/  SYNCS.PHASECHK.TRANS64.TRYWAIT P0, [R7+URZ], R2 ;  /* 0x00000002070075a7 */ /* 0x001064000800017f */
[----:B-1----:R-:W-:Y:S05]  /*7a80*/  @!P0 NANOSLEEP.SYNCS 0x989680 ;  /* 0x009896800000895d */ /* 0x002fea0003900000 */
[----:B------:R-:W1:Y:S02]  /*7a90*/  @!P0 SYNCS.PHASECHK.TRANS64 P0, [R7+URZ], R2 ;  /* 0x00000002070085a7 */ /* 0x000e64000800007f */
[----:B-1----:R-:W-:Y:S05]  /*7aa0*/  @!P0 BRA `(.L_x_151) ;  /* 0xfffffffc00f08947 */ /* 0x002fea000383ffff */
[----:B------:R-:W-:Y:S05]  /*7ab0*/  BRA `(.L_x_162) ;  /* 0xfffffffc00247947 */ /* 0x000fea000383ffff */
.L_x_163:
[----:B------:R-:W-:-:S00]  /*7ac0*/  BRA `(.L_x_163) ;  /* 0xfffffffc00fc7947 */ /* 0x000fc0000383ffff */
[----:B------:R-:W-:-:S00]  /*7ad0*/  NOP ;  /* 0x0000000000007918 */ /* 0x000fc00000000000 */
        /* <DEDUP_REMOVED lines=10> */
.L_x_164:


//--------------------- .nv.global.init           --------------------------
	.section	.nv.global.init,"aw",@progbits
.nv.global.init:
	.type		$str$22,@object
	.size		$str$22,($str$23 - $str$22)
$str$22:
        /*0000*/ 	.byte	0x6b, 0x5f, 0x74, 0x69, 0x6c, 0x65, 0x5f, 0x63, 0x6f, 0x75, 0x6e, 0x74, 0x20, 0x3e, 0x3d, 0x20
        /*0010*/ 	.byte	0x31, 0x00
	.type		$str$23,@object
	.size		$str$23,(__unnamed_1 - $str$23)
$str$23:
        /*0012*/ 	.byte	0x2f, 0x74, 0x6d, 0x70, 0x2f, 0x63, 0x75, 0x74, 0x6c, 0x61, 0x73, 0x73, 0x5f, 0x73, 0x77, 0x65
        /*0022*/ 	.byte	0x65, 0x70, 0x5f, 0x73, 0x72, 0x63, 0x2f, 0x69, 0x6e, 0x63, 0x6c, 0x75, 0x64, 0x65, 0x2f, 0x63
        /*0032*/ 	.byte	0x75, 0x74, 0x6c, 0x61, 0x73, 0x73, 0x2f, 0x67, 0x65, 0x6d, 0x6d, 0x2f, 0x63, 0x6f, 0x6c, 0x6c
        /*0042*/ 	.byte	0x65, 0x63, 0x74, 0x69, 0x76, 0x65, 0x2f, 0x73, 0x6d, 0x39, 0x30, 0x5f, 0x6d, 0x6d, 0x61, 0x5f
        /*0052*/ 	.byte	0x74, 0x6d, 0x61, 0x5f, 0x67, 0x6d, 0x6d, 0x61, 0x5f, 0x73, 0x73, 0x5f, 0x77, 0x61, 0x72, 0x70
        /*0062*/ 	.byte	0x73, 0x70, 0x65, 0x63, 0x69, 0x61, 0x6c, 0x69, 0x7a, 0x65, 0x64, 0x2e, 0x68, 0x70, 0x70, 0x00
	.type		__unnamed_1,@object
	.size		__unnamed_1,(.L_0 - __unnamed_1)
__unnamed_1:
        /*0072*/ 	.byte	0x76, 0x6f, 0x69, 0x64, 0x20, 0x63, 0x75, 0x74, 0x6c, 0x61, 0x73, 0x73, 0x3a, 0x3a, 0x67, 0x65
        /* <DEDUP_REMOVED lines=180> */
        /*0bc2*/ 	.byte	0x69, 0x64, 0x65, 0x6e, 0x74, 0x69, 0x74, 0x79, 0x5d, 0x00
.L_0:


//--------------------- .nv.shared._ZN7cutlass13device_kernelINS_4gemm6kernel13GemmUniversalIN4cute5tupleIJiiiiEEENS1_10collective13CollectiveMmaINS1_34MainloopSm90TmaGmmaWarpSpecializedILi2ENS5_IJNS4_1CILi2EEENSA_ILi1EEESC_EEENS1_32KernelTmaWarpSpecializedPingpongEEENS5_IJNSA_ILi64EEENSA_ILi96EEENSA_ILi256EEEEEENS_10bfloat16_tENS5_IJlSC_lEEESK_SL_NS4_8TiledMMAINS4_8MMA_AtomIJNS4_4SM904GMMA27MMA_64x96x16_F32BF16BF16_SSILNSP_5MajorE0ELSR_0ELNSP_7ScaleInE1ELSS_1EEEEEENS4_6LayoutINS5_IJSC_SC_SC_EEENS5_IJNSA_ILi0EEESX_SX_EEEEENS5_IJNS4_10UnderscoreES10_S10_EEEEENS4_13SM90_TMA_LOADENS4_14ComposedLayoutINS4_7SwizzleILi3ELi4ELi3EEENS4_18smem_ptr_flag_bitsILi16EEENSV_INS5_IJNSA_ILi8EEESG_EEENS5_IJSG_SC_EEEEEEEvNS4_8identityENS4_23SM90_TMA_LOAD_MULTICASTES1D_vS1E_EENS_8epilogue10collective6detail29Sm90TmaWarpSpecializedAdapterINS1I_15DefaultEpilogueISK_SL_SL_NS1H_6thread17LinearCombinationISK_Li1EffLNS1M_9ScaleType4KindE0ELNS_15FloatRoundStyleE2ESK_EENS1_15EpilogueDefaultEEEEEvvEEEEvNT_6ParamsE --------------------------
	.section	.nv.shared._ZN7cutlass13device_kernelINS_4gemm6kernel13GemmUniversalIN4cute5tupleIJiiiiEEENS1_10collective13CollectiveMmaINS1_34MainloopSm90TmaGmmaWarpSpecializedILi2ENS5_IJNS4_1CILi2EEENSA_ILi1EEESC_EEENS1_32KernelTmaWarpSpecializedPingpongEEENS5_IJNSA_ILi64EEENSA_ILi96EEENSA_ILi256EEEEEENS_10bfloat16_tENS5_IJlSC_lEEESK_SL_NS4_8TiledMMAINS4_8MMA_AtomIJNS4_4SM904GMMA27MMA_64x96x16_F32BF16BF16_SSILNSP_5MajorE0ELSR_0ELNSP_7ScaleInE1ELSS_1EEEEEENS4_6LayoutINS5_IJSC_SC_SC_EEENS5_IJNSA_ILi0EEESX_SX_EEEEENS5_IJNS4_10UnderscoreES10_S10_EEEEENS4_13SM90_TMA_LOADENS4_14ComposedLayoutINS4_7SwizzleILi3ELi4ELi3EEENS4_18smem_ptr_flag_bitsILi16EEENSV_INS5_IJNSA_ILi8EEESG_EEENS5_IJSG_SC_EEEEEEEvNS4_8identityENS4_23SM90_TMA_LOAD_MULTICASTES1D_vS1E_EENS_8epilogue10collective6detail29Sm90TmaWarpSpecializedAdapterINS1I_15DefaultEpilogueISK_SL_SL_NS1H_6thread17LinearCombinationISK_Li1EffLNS1M_9ScaleType4KindE0ELNS_15FloatRoundStyleE2ESK_EENS1_15EpilogueDefaultEEEEEvvEEEEvNT_6ParamsE,"aw",@nobits
	.sectionflags	@""
	.align	16
	.zero		1024


//--------------------- .nv.shared.reserved.0     --------------------------
	.section	.nv.shared.reserved.0,"aw",@nobits
	.weak		__nv_reservedSMEM_offset_0_alias
	.size		__nv_reservedSMEM_offset_0_alias, 0, 0
	.other		__nv_reservedSMEM_offset_0_alias,@"STO_CUDA_RESERVED_SHARED STV_DEFAULT"
__nv_reservedSMEM_offset_0_alias:
	.zero		0


//--------------------- .nv.global                --------------------------
	.section	.nv.global,"aw",@nobits
.nv.global:
	.type		_ZN40_INTERNAL_33d57f32_4_k_cu_ceff344a_173634cute1_E,@object
	.size		_ZN40_INTERNAL_33d57f32_4_k_cu_ceff344a_173634cute1_E,(_ZN40_INTERNAL_33d57f32_4_k_cu_ceff344a_173634cuda3std3__45__cpo6cbeginE - _ZN40_INTERNAL_33d57f32_4_k_cu_ceff344a_173634cute1_E)
_ZN40_INTERNAL_33d57f32_4_k_cu_ceff344a_173634cute1_E:
	.zero		1
	.type		_ZN40_INTERNAL_33d57f32_4_k_cu_ceff344a_173634cuda3std3__45__cpo6cbeginE,@object
	.size		_ZN40_INTERNAL_33d57f32_4_k_cu_ceff344a_173634cuda3std3__45__cpo6cbeginE,(_ZN40_INTERNAL_33d57f32_4_k_cu_ceff344a_173634cuda3std3__48in_placeE - _ZN40_INTERNAL_33d57f32_4_k_cu_ceff344a_173634cuda3std3__45__cpo6cbeginE)
_ZN40_INTERNAL_33d57f32_4_k_cu_ceff344a_173634cuda3std3__45__cpo6cbeginE:
	.zero		1
	.type		_ZN40_INTERNAL_33d57f32_4_k_cu_ceff344a_173634cuda3std3__48in_placeE,@object
	.size		_ZN40_INTERNAL_33d57f32_4_k_cu_ceff344a_173634cuda3std3__48in_placeE,(_ZN40_INTERNAL_33d57f32_4_k_cu_ceff344a_173634cuda3std6ranges3__45__cpo9iter_moveE - _ZN40_INTERNAL_33d57f32_4_k_cu_ceff344a_173634cuda3std3__48in_placeE)
_ZN40_INTERNAL_33d57f32_4_k_cu_ceff344a_173634cuda3std3__48in_placeE:
	.zero		1
	.type		_ZN40_INTERNAL_33d57f32_4_k_cu_ceff344a_173634cuda3std6ranges3__45__cpo9iter_moveE,@object
	.size		_ZN40_INTERNAL_33d57f32_4_k_cu_ceff344a_173634cuda3std6ranges3__45__cpo9iter_moveE,(_ZN40_INTERNAL_33d57f32_4_k_cu_ceff344a_173634cuda3std3__45__cpo5beginE - _ZN40_INTERNAL_33d57f32_4_k_cu_ceff344a_173634cuda3std6ranges3__45__cpo9iter_moveE)
_ZN40_INTERNAL_33d57f32_4_k_cu_ceff344a_173634cuda3std6ranges3__45__cpo9iter_moveE:
	.zero		1
	.type		_ZN40_INTERNAL_33d57f32_4_k_cu_ceff344a_173634cuda3std3__45__cpo5beginE,@object
	.size		_ZN40_INTERNAL_33d57f32_4_k_cu_ceff344a_173634cuda3std3__45__cpo5beginE,(_ZN40_INTERNAL_33d57f32_4_k_cu_ceff344a_173634cuda3std3__442_GLOBAL__N__33d57f32_4_k_cu_ceff344a_173636ignoreE - _ZN40_INTERNAL_33d57f32_4_k_cu_ceff344a_173634cuda3std3__45__cpo5beginE)
_ZN40_INTERNAL_33d57f32_4_k_cu_ceff344a_173634cuda3std3__45__cpo5beginE:
	.zero		1
	.type		_ZN40_INTERNAL_33d57f32_4_k_cu_ceff344a_173634cuda3std3__442_GLOBAL__N__33d57f32_4_k_cu_ceff344a_173636ignoreE,@object
	.size		_ZN40_INTERNAL_33d57f32_4_k_cu_ceff344a_173634cuda3std3__442_GLOBAL__N__33d57f32_4_k_cu_ceff344a_173636ignoreE,(_ZN40_INTERNAL_33d57f32_4_k_cu_ceff344a_173634cute7productE - _ZN40_INTERNAL_33d57f32_4_k_cu_ceff344a_173634cuda3std3__442_GLOBAL__N__33d57f32_4_k_cu_ceff344a_173636ignoreE)
_ZN40_INTERNAL_33d57f32_4_k_cu_ceff344a_173634cuda3std3__442_GLOBAL__N__33d57f32_4_k_cu_ceff344a_173636ignoreE:
	.zero		1
	.type		_ZN40_INTERNAL_33d57f32_4_k_cu_ceff344a_173634cute7productE,@object
	.size		_ZN40_INTERNAL_33d57f32_4_k_cu_ceff344a_173634cute7productE,(_ZN40_INTERNAL_33d57f32_4_k_cu_ceff344a_173634cuda3std3__45__cpo3endE - _ZN40_INTERNAL_33d57f32_4_k_cu_ceff344a_173634cute7productE)
_ZN40_INTERNAL_33d57f32_4_k_cu_ceff344a_173634cute7productE:
	.zero		1
	.type		_ZN40_INTERNAL_33d57f32_4_k_cu_ceff344a_173634cuda3std3__45__cpo3endE,@object
	.size		_ZN40_INTERNAL_33d57f32_4_k_cu_ceff344a_173634cuda3std3__45__cpo3endE,(_ZN40_INTERNAL_33d57f32_4_k_cu_ceff344a_173634cuda3std3__419piecewise_constructE - _ZN40_INTERNAL_33d57f32_4_k_cu_ceff344a_173634cuda3std3__45__cpo3endE)
_ZN40_INTERNAL_33d57f32_4_k_cu_ceff344a_173634cuda3std3__45__cpo3endE:
	.zero		1
	.type		_ZN40_INTERNAL_33d57f32_4_k_cu_ceff344a_173634cuda3std3__419piecewise_constructE,@object
	.size		_ZN40_INTERNAL_33d57f32_4_k_cu_ceff344a_173634cuda3std3__419piecewise_constructE,(_ZN40_INTERNAL_33d57f32_4_k_cu_ceff344a_173634cuda3std3__45__cpo4cendE - _ZN40_INTERNAL_33d57f32_4_k_cu_ceff344a_173634cuda3std3__419piecewise_constructE)
_ZN40_INTERNAL_33d57f32_4_k_cu_ceff344a_173634cuda3std3__419piecewise_constructE:
	.zero		1
	.type		_ZN40_INTERNAL_33d57f32_4_k_cu_ceff344a_173634cuda3std3__45__cpo4cendE,@object
	.size		_ZN40_INTERNAL_33d57f32_4_k_cu_ceff344a_173634cuda3std3__45__cpo4cendE,(_ZN40_INTERNAL_33d57f32_4_k_cu_ceff344a_173634cuda3std6ranges3__45__cpo4swapE - _ZN40_INTERNAL_33d57f32_4_k_cu_ceff344a_173634cuda3std3__45__cpo4cendE)
_ZN40_INTERNAL_33d57f32_4_k_cu_ceff344a_173634cuda3std3__45__cpo4cendE:
	.zero		1
	.type		_ZN40_INTERNAL_33d57f32_4_k_cu_ceff344a_173634cuda3std6ranges3__45__cpo4swapE,@object
	.size		_ZN40_INTERNAL_33d57f32_4_k_cu_ceff344a_173634cuda3std6ranges3__45__cpo4swapE,(.L_8 - _ZN40_INTERNAL_33d57f32_4_k_cu_ceff344a_173634cuda3std6ranges3__45__cpo4swapE)
_ZN40_INTERNAL_33d57f32_4_k_cu_ceff344a_173634cuda3std6ranges3__45__cpo4swapE:
	.zero		1
.L_8:


//--------------------- .nv.constant0._ZN7cutlass13device_kernelINS_4gemm6kernel13GemmUniversalIN4cute5tupleIJiiiiEEENS1_10collective13CollectiveMmaINS1_34MainloopSm90TmaGmmaWarpSpecializedILi2ENS5_IJNS4_1CILi2EEENSA_ILi1EEESC_EEENS1_32KernelTmaWarpSpecializedPingpongEEENS5_IJNSA_ILi64EEENSA_ILi96EEENSA_ILi256EEEEEENS_10bfloat16_tENS5_IJlSC_lEEESK_SL_NS4_8TiledMMAINS4_8MMA_AtomIJNS4_4SM904GMMA27MMA_64x96x16_F32BF16BF16_SSILNSP_5MajorE0ELSR_0ELNSP_7ScaleInE1ELSS_1EEEEEENS4_6LayoutINS5_IJSC_SC_SC_EEENS5_IJNSA_ILi0EEESX_SX_EEEEENS5_IJNS4_10UnderscoreES10_S10_EEEEENS4_13SM90_TMA_LOADENS4_14ComposedLayoutINS4_7SwizzleILi3ELi4ELi3EEENS4_18smem_ptr_flag_bitsILi16EEENSV_INS5_IJNSA_ILi8EEESG_EEENS5_IJSG_SC_EEEEEEEvNS4_8identityENS4_23SM90_TMA_LOAD_MULTICASTES1D_vS1E_EENS_8epilogue10collective6detail29Sm90TmaWarpSpecializedAdapterINS1I_15DefaultEpilogueISK_SL_SL_NS1H_6thread17LinearCombinationISK_Li1EffLNS1M_9ScaleType4KindE0ELNS_15FloatRoundStyleE2ESK_EENS1_15EpilogueDefaultEEEEEvvEEEEvNT_6ParamsE --------------------------
	.section	.nv.constant0._ZN7cutlass13device_kernelINS_4gemm6kernel13GemmUniversalIN4cute5tupleIJiiiiEEENS1_10collective13CollectiveMmaINS1_34MainloopSm90TmaGmmaWarpSpecializedILi2ENS5_IJNS4_1CILi2EEENSA_ILi1EEESC_EEENS1_32KernelTmaWarpSpecializedPingpongEEENS5_IJNSA_ILi64EEENSA_ILi96EEENSA_ILi256EEEEEENS_10bfloat16_tENS5_IJlSC_lEEESK_SL_NS4_8TiledMMAINS4_8MMA_AtomIJNS4_4SM904GMMA27MMA_64x96x16_F32BF16BF16_SSILNSP_5MajorE0ELSR_0ELNSP_7ScaleInE1ELSS_1EEEEEENS4_6LayoutINS5_IJSC_SC_SC_EEENS5_IJNSA_ILi0EEESX_SX_EEEEENS5_IJNS4_10UnderscoreES10_S10_EEEEENS4_13SM90_TMA_LOADENS4_14ComposedLayoutINS4_7SwizzleILi3ELi4ELi3EEENS4_18smem_ptr_flag_bitsILi16EEENSV_INS5_IJNSA_ILi8EEESG_EEENS5_IJSG_SC_EEEEEEEvNS4_8identityENS4_23SM90_TMA_LOAD_MULTICASTES1D_vS1E_EENS_8epilogue10collective6detail29Sm90TmaWarpSpecializedAdapterINS1I_15DefaultEpilogueISK_SL_SL_NS1H_6thread17LinearCombinationISK_Li1EffLNS1M_9ScaleType4KindE0ELNS_15FloatRoundStyleE2ESK_EENS1_15EpilogueDefaultEEEEEvvEEEEvNT_6ParamsE,"a",@progbits
	.sectionflags	@""
	.align	4
.nv.constant0._ZN7cutlass13device_kernelINS_4gemm6kernel13GemmUniversalIN4cute5tupleIJiiiiEEENS1_10collective13CollectiveMmaINS1_34MainloopSm90TmaGmmaWarpSpecializedILi2ENS5_IJNS4_1CILi2EEENSA_ILi1EEESC_EEENS1_32KernelTmaWarpSpecializedPingpongEEENS5_IJNSA_ILi64EEENSA_ILi96EEENSA_ILi256EEEEEENS_10bfloat16_tENS5_IJlSC_lEEESK_SL_NS4_8TiledMMAINS4_8MMA_AtomIJNS4_4SM904GMMA27MMA_64x96x16_F32BF16BF16_SSILNSP_5MajorE0ELSR_0ELNSP_7ScaleInE1ELSS_1EEEEEENS4_6LayoutINS5_IJSC_SC_SC_EEENS5_IJNSA_ILi0EEESX_SX_EEEEENS5_IJNS4_10UnderscoreES10_S10_EEEEENS4_13SM90_TMA_LOADENS4_14ComposedLayoutINS4_7SwizzleILi3ELi4ELi3EEENS4_18smem_ptr_flag_bitsILi16EEENSV_INS5_IJNSA_ILi8EEESG_EEENS5_IJSG_SC_EEEEEEEvNS4_8identityENS4_23SM90_TMA_LOAD_MULTICASTES1D_vS1E_EENS_8epilogue10collective6detail29Sm90TmaWarpSpecializedAdapterINS1I_15DefaultEpilogueISK_SL_SL_NS1H_6thread17LinearCombinationISK_Li1EffLNS1M_9ScaleType4KindE0ELNS_15FloatRoundStyleE2ESK_EENS1_15EpilogueDefaultEEEEEvvEEEEvNT_6ParamsE:
	.zero		1664


//--------------------- SYMBOLS --------------------------

	.type		.nv.reservedSmem.offset0,@object
	.size		.nv.reservedSmem.offset0,0x4
	.type		__assertfail,@function
